//
// Generated by NVIDIA NVVM Compiler
//
// Compiler Build ID: CL-36424714
// Cuda compilation tools, release 13.0, V13.0.88
// Based on NVVM 20.0.0
//

.version 9.0
.target sm_100
.address_size 64

	// .globl	_Z19horizontal_convolvePiS_S_iiii

.visible .entry _Z19horizontal_convolvePiS_S_iiii(
	.param .u64 .ptr .align 1 _Z19horizontal_convolvePiS_S_iiii_param_0,
	.param .u64 .ptr .align 1 _Z19horizontal_convolvePiS_S_iiii_param_1,
	.param .u64 .ptr .align 1 _Z19horizontal_convolvePiS_S_iiii_param_2,
	.param .u32 _Z19horizontal_convolvePiS_S_iiii_param_3,
	.param .u32 _Z19horizontal_convolvePiS_S_iiii_param_4,
	.param .u32 _Z19horizontal_convolvePiS_S_iiii_param_5,
	.param .u32 _Z19horizontal_convolvePiS_S_iiii_param_6
)
{
	.reg .pred 	%p<55>;
	.reg .b32 	%r<163>;
	.reg .b64 	%rd<25>;

	ld.param.u64 	%rd9, [_Z19horizontal_convolvePiS_S_iiii_param_0];
	ld.param.u64 	%rd10, [_Z19horizontal_convolvePiS_S_iiii_param_1];
	ld.param.u64 	%rd11, [_Z19horizontal_convolvePiS_S_iiii_param_2];
	ld.param.u32 	%r51, [_Z19horizontal_convolvePiS_S_iiii_param_3];
	ld.param.u32 	%r52, [_Z19horizontal_convolvePiS_S_iiii_param_5];
	cvta.to.global.u64 	%rd1, %rd10;
	cvta.to.global.u64 	%rd2, %rd11;
	mov.u32 	%r1, %ctaid.x;
	mov.u32 	%r2, %tid.x;
	setp.lt.s32 	%p1, %r52, 1;
	mov.b32 	%r139, 0;
	@%p1 bra 	$L__BB0_41;
	mad.lo.s32 	%r3, %r51, %r1, %r2;
	and.b32  	%r4, %r52, 7;
	setp.lt.u32 	%p2, %r52, 8;
	mov.b32 	%r155, 0;
	mov.u32 	%r139, %r155;
	@%p2 bra 	$L__BB0_20;
	and.b32  	%r155, %r52, 2147483640;
	mov.b32 	%r137, 0;
	mov.u32 	%r139, %r137;
$L__BB0_3:
	.pragma "nounroll";
	sub.s32 	%r57, %r3, %r137;
	setp.lt.u32 	%p3, %r2, %r137;
	sub.s32 	%r59, %r2, %r137;
	setp.ge.s32 	%p4, %r59, %r52;
	mul.wide.u32 	%rd12, %r137, 4;
	add.s64 	%rd3, %rd2, %rd12;
	mul.wide.s32 	%rd13, %r57, 4;
	add.s64 	%rd4, %rd1, %rd13;
	or.pred  	%p5, %p3, %p4;
	@%p5 bra 	$L__BB0_5;
	ld.global.u32 	%r60, [%rd3];
	ld.global.u32 	%r61, [%rd4];
	mad.lo.s32 	%r139, %r61, %r60, %r139;
$L__BB0_5:
	not.b32 	%r62, %r137;
	setp.le.u32 	%p6, %r2, %r137;
	add.s32 	%r64, %r2, %r62;
	setp.ge.s32 	%p7, %r64, %r52;
	or.pred  	%p8, %p6, %p7;
	@%p8 bra 	$L__BB0_7;
	ld.global.u32 	%r65, [%rd3+4];
	ld.global.u32 	%r66, [%rd4+-4];
	mad.lo.s32 	%r139, %r66, %r65, %r139;
$L__BB0_7:
	add.s32 	%r67, %r137, 2;
	setp.lt.u32 	%p9, %r2, %r67;
	sub.s32 	%r69, %r2, %r67;
	setp.ge.s32 	%p10, %r69, %r52;
	or.pred  	%p11, %p9, %p10;
	@%p11 bra 	$L__BB0_9;
	ld.global.u32 	%r70, [%rd3+8];
	ld.global.u32 	%r71, [%rd4+-8];
	mad.lo.s32 	%r139, %r71, %r70, %r139;
$L__BB0_9:
	add.s32 	%r72, %r137, 3;
	setp.lt.u32 	%p12, %r2, %r72;
	sub.s32 	%r74, %r2, %r72;
	setp.ge.s32 	%p13, %r74, %r52;
	or.pred  	%p14, %p12, %p13;
	@%p14 bra 	$L__BB0_11;
	ld.global.u32 	%r75, [%rd3+12];
	ld.global.u32 	%r76, [%rd4+-12];
	mad.lo.s32 	%r139, %r76, %r75, %r139;
$L__BB0_11:
	add.s32 	%r77, %r137, 4;
	setp.lt.u32 	%p15, %r2, %r77;
	sub.s32 	%r79, %r2, %r77;
	setp.ge.s32 	%p16, %r79, %r52;
	or.pred  	%p17, %p15, %p16;
	@%p17 bra 	$L__BB0_13;
	ld.global.u32 	%r80, [%rd3+16];
	ld.global.u32 	%r81, [%rd4+-16];
	mad.lo.s32 	%r139, %r81, %r80, %r139;
$L__BB0_13:
	add.s32 	%r82, %r137, 5;
	setp.lt.u32 	%p18, %r2, %r82;
	sub.s32 	%r84, %r2, %r82;
	setp.ge.s32 	%p19, %r84, %r52;
	or.pred  	%p20, %p18, %p19;
	@%p20 bra 	$L__BB0_15;
	ld.global.u32 	%r85, [%rd3+20];
	ld.global.u32 	%r86, [%rd4+-20];
	mad.lo.s32 	%r139, %r86, %r85, %r139;
$L__BB0_15:
	add.s32 	%r87, %r137, 6;
	setp.lt.u32 	%p21, %r2, %r87;
	sub.s32 	%r89, %r2, %r87;
	setp.ge.s32 	%p22, %r89, %r52;
	or.pred  	%p23, %p21, %p22;
	@%p23 bra 	$L__BB0_17;
	ld.global.u32 	%r90, [%rd3+24];
	ld.global.u32 	%r91, [%rd4+-24];
	mad.lo.s32 	%r139, %r91, %r90, %r139;
$L__BB0_17:
	add.s32 	%r92, %r137, 7;
	setp.lt.u32 	%p24, %r2, %r92;
	sub.s32 	%r94, %r2, %r92;
	setp.ge.s32 	%p25, %r94, %r52;
	or.pred  	%p26, %p24, %p25;
	@%p26 bra 	$L__BB0_19;
	ld.global.u32 	%r95, [%rd3+28];
	ld.global.u32 	%r96, [%rd4+-28];
	mad.lo.s32 	%r139, %r96, %r95, %r139;
$L__BB0_19:
	add.s32 	%r137, %r137, 8;
	setp.ne.s32 	%p27, %r137, %r155;
	@%p27 bra 	$L__BB0_3;
$L__BB0_20:
	setp.eq.s32 	%p28, %r4, 0;
	@%p28 bra 	$L__BB0_41;
	and.b32  	%r28, %r52, 3;
	setp.lt.u32 	%p29, %r4, 4;
	@%p29 bra 	$L__BB0_31;
	sub.s32 	%r98, %r3, %r155;
	setp.lt.u32 	%p30, %r2, %r155;
	sub.s32 	%r99, %r2, %r155;
	setp.ge.s32 	%p31, %r99, %r52;
	mul.wide.u32 	%rd14, %r155, 4;
	add.s64 	%rd5, %rd2, %rd14;
	mul.wide.s32 	%rd15, %r98, 4;
	add.s64 	%rd6, %rd1, %rd15;
	or.pred  	%p32, %p30, %p31;
	@%p32 bra 	$L__BB0_24;
	ld.global.u32 	%r101, [%rd5];
	ld.global.u32 	%r102, [%rd6];
	mad.lo.s32 	%r139, %r102, %r101, %r139;
$L__BB0_24:
	not.b32 	%r103, %r155;
	setp.le.u32 	%p33, %r2, %r155;
	add.s32 	%r104, %r2, %r103;
	setp.ge.s32 	%p34, %r104, %r52;
	or.pred  	%p35, %p33, %p34;
	@%p35 bra 	$L__BB0_26;
	ld.global.u32 	%r106, [%rd5+4];
	ld.global.u32 	%r107, [%rd6+-4];
	mad.lo.s32 	%r139, %r107, %r106, %r139;
$L__BB0_26:
	add.s32 	%r108, %r155, 2;
	setp.lt.u32 	%p36, %r2, %r108;
	sub.s32 	%r109, %r2, %r108;
	setp.ge.s32 	%p37, %r109, %r52;
	or.pred  	%p38, %p36, %p37;
	@%p38 bra 	$L__BB0_28;
	ld.global.u32 	%r111, [%rd5+8];
	ld.global.u32 	%r112, [%rd6+-8];
	mad.lo.s32 	%r139, %r112, %r111, %r139;
$L__BB0_28:
	add.s32 	%r113, %r155, 3;
	setp.lt.u32 	%p39, %r2, %r113;
	sub.s32 	%r114, %r2, %r113;
	setp.ge.s32 	%p40, %r114, %r52;
	or.pred  	%p41, %p39, %p40;
	@%p41 bra 	$L__BB0_30;
	ld.global.u32 	%r116, [%rd5+12];
	ld.global.u32 	%r117, [%rd6+-12];
	mad.lo.s32 	%r139, %r117, %r116, %r139;
$L__BB0_30:
	add.s32 	%r155, %r155, 4;
$L__BB0_31:
	setp.eq.s32 	%p42, %r28, 0;
	@%p42 bra 	$L__BB0_41;
	setp.eq.s32 	%p43, %r28, 1;
	@%p43 bra 	$L__BB0_38;
	sub.s32 	%r119, %r3, %r155;
	setp.lt.u32 	%p44, %r2, %r155;
	sub.s32 	%r121, %r2, %r155;
	setp.ge.s32 	%p45, %r121, %r52;
	mul.wide.u32 	%rd16, %r155, 4;
	add.s64 	%rd7, %rd2, %rd16;
	mul.wide.s32 	%rd17, %r119, 4;
	add.s64 	%rd8, %rd1, %rd17;
	or.pred  	%p46, %p44, %p45;
	@%p46 bra 	$L__BB0_35;
	ld.global.u32 	%r122, [%rd7];
	ld.global.u32 	%r123, [%rd8];
	mad.lo.s32 	%r139, %r123, %r122, %r139;
$L__BB0_35:
	not.b32 	%r124, %r155;
	setp.le.u32 	%p47, %r2, %r155;
	add.s32 	%r126, %r2, %r124;
	setp.ge.s32 	%p48, %r126, %r52;
	or.pred  	%p49, %p47, %p48;
	@%p49 bra 	$L__BB0_37;
	ld.global.u32 	%r127, [%rd7+4];
	ld.global.u32 	%r128, [%rd8+-4];
	mad.lo.s32 	%r139, %r128, %r127, %r139;
$L__BB0_37:
	add.s32 	%r155, %r155, 2;
$L__BB0_38:
	and.b32  	%r129, %r52, 1;
	setp.eq.b32 	%p50, %r129, 1;
	not.pred 	%p51, %p50;
	@%p51 bra 	$L__BB0_41;
	setp.lt.u32 	%p52, %r2, %r155;
	sub.s32 	%r131, %r2, %r155;
	setp.ge.s32 	%p53, %r131, %r52;
	or.pred  	%p54, %p52, %p53;
	@%p54 bra 	$L__BB0_41;
	mul.wide.u32 	%rd18, %r155, 4;
	add.s64 	%rd19, %rd2, %rd18;
	ld.global.u32 	%r132, [%rd19];
	sub.s32 	%r133, %r3, %r155;
	mul.wide.s32 	%rd20, %r133, 4;
	add.s64 	%rd21, %rd1, %rd20;
	ld.global.u32 	%r134, [%rd21];
	mad.lo.s32 	%r139, %r134, %r132, %r139;
$L__BB0_41:
	cvta.to.global.u64 	%rd22, %rd9;
	mov.u32 	%r135, %ntid.x;
	mad.lo.s32 	%r136, %r1, %r135, %r2;
	mul.wide.s32 	%rd23, %r136, 4;
	add.s64 	%rd24, %rd22, %rd23;
	st.global.u32 	[%rd24], %r139;
	bar.sync 	0;
	ret;

}
	// .globl	_Z17vertical_convolvePiS_S_iiii
.visible .entry _Z17vertical_convolvePiS_S_iiii(
	.param .u64 .ptr .align 1 _Z17vertical_convolvePiS_S_iiii_param_0,
	.param .u64 .ptr .align 1 _Z17vertical_convolvePiS_S_iiii_param_1,
	.param .u64 .ptr .align 1 _Z17vertical_convolvePiS_S_iiii_param_2,
	.param .u32 _Z17vertical_convolvePiS_S_iiii_param_3,
	.param .u32 _Z17vertical_convolvePiS_S_iiii_param_4,
	.param .u32 _Z17vertical_convolvePiS_S_iiii_param_5,
	.param .u32 _Z17vertical_convolvePiS_S_iiii_param_6
)
{
	.reg .pred 	%p<55>;
	.reg .b32 	%r<188>;
	.reg .b64 	%rd<47>;

	ld.param.u64 	%rd6, [_Z17vertical_convolvePiS_S_iiii_param_0];
	ld.param.u64 	%rd7, [_Z17vertical_convolvePiS_S_iiii_param_1];
	ld.param.u64 	%rd8, [_Z17vertical_convolvePiS_S_iiii_param_2];
	ld.param.u32 	%r65, [_Z17vertical_convolvePiS_S_iiii_param_4];
	ld.param.u32 	%r66, [_Z17vertical_convolvePiS_S_iiii_param_5];
	ld.param.u32 	%r67, [_Z17vertical_convolvePiS_S_iiii_param_6];
	cvta.to.global.u64 	%rd1, %rd8;
	cvta.to.global.u64 	%rd2, %rd7;
	mov.u32 	%r1, %ctaid.x;
	mov.u32 	%r2, %tid.x;
	setp.lt.s32 	%p1, %r65, 1;
	mov.b32 	%r164, 0;
	@%p1 bra 	$L__BB1_41;
	and.b32  	%r3, %r65, 7;
	setp.lt.u32 	%p2, %r65, 8;
	mov.b32 	%r180, 0;
	mov.u32 	%r164, %r180;
	@%p2 bra 	$L__BB1_20;
	and.b32  	%r180, %r65, 2147483640;
	mov.b32 	%r162, 0;
	mov.u32 	%r164, %r162;
$L__BB1_3:
	.pragma "nounroll";
	sub.s32 	%r73, %r1, %r162;
	mul.lo.s32 	%r7, %r73, %r66;
	setp.lt.u32 	%p3, %r1, %r162;
	setp.ge.s32 	%p4, %r73, %r67;
	mul.wide.u32 	%rd9, %r162, 4;
	add.s64 	%rd3, %rd2, %rd9;
	or.pred  	%p5, %p3, %p4;
	@%p5 bra 	$L__BB1_5;
	ld.global.u32 	%r74, [%rd3];
	add.s32 	%r75, %r7, %r2;
	mul.wide.s32 	%rd10, %r75, 4;
	add.s64 	%rd11, %rd1, %rd10;
	ld.global.u32 	%r76, [%rd11];
	mad.lo.s32 	%r164, %r76, %r74, %r164;
$L__BB1_5:
	not.b32 	%r77, %r162;
	add.s32 	%r79, %r1, %r77;
	mul.lo.s32 	%r10, %r79, %r66;
	setp.le.u32 	%p6, %r1, %r162;
	setp.ge.s32 	%p7, %r79, %r67;
	or.pred  	%p8, %p6, %p7;
	@%p8 bra 	$L__BB1_7;
	ld.global.u32 	%r80, [%rd3+4];
	add.s32 	%r81, %r10, %r2;
	mul.wide.s32 	%rd12, %r81, 4;
	add.s64 	%rd13, %rd1, %rd12;
	ld.global.u32 	%r82, [%rd13];
	mad.lo.s32 	%r164, %r82, %r80, %r164;
$L__BB1_7:
	add.s32 	%r83, %r162, 2;
	sub.s32 	%r85, %r1, %r83;
	mul.lo.s32 	%r13, %r85, %r66;
	setp.lt.u32 	%p9, %r1, %r83;
	setp.ge.s32 	%p10, %r85, %r67;
	or.pred  	%p11, %p9, %p10;
	@%p11 bra 	$L__BB1_9;
	ld.global.u32 	%r86, [%rd3+8];
	add.s32 	%r87, %r13, %r2;
	mul.wide.s32 	%rd14, %r87, 4;
	add.s64 	%rd15, %rd1, %rd14;
	ld.global.u32 	%r88, [%rd15];
	mad.lo.s32 	%r164, %r88, %r86, %r164;
$L__BB1_9:
	add.s32 	%r89, %r162, 3;
	sub.s32 	%r91, %r1, %r89;
	mul.lo.s32 	%r16, %r91, %r66;
	setp.lt.u32 	%p12, %r1, %r89;
	setp.ge.s32 	%p13, %r91, %r67;
	or.pred  	%p14, %p12, %p13;
	@%p14 bra 	$L__BB1_11;
	ld.global.u32 	%r92, [%rd3+12];
	add.s32 	%r93, %r16, %r2;
	mul.wide.s32 	%rd16, %r93, 4;
	add.s64 	%rd17, %rd1, %rd16;
	ld.global.u32 	%r94, [%rd17];
	mad.lo.s32 	%r164, %r94, %r92, %r164;
$L__BB1_11:
	add.s32 	%r95, %r162, 4;
	sub.s32 	%r97, %r1, %r95;
	mul.lo.s32 	%r19, %r97, %r66;
	setp.lt.u32 	%p15, %r1, %r95;
	setp.ge.s32 	%p16, %r97, %r67;
	or.pred  	%p17, %p15, %p16;
	@%p17 bra 	$L__BB1_13;
	ld.global.u32 	%r98, [%rd3+16];
	add.s32 	%r99, %r19, %r2;
	mul.wide.s32 	%rd18, %r99, 4;
	add.s64 	%rd19, %rd1, %rd18;
	ld.global.u32 	%r100, [%rd19];
	mad.lo.s32 	%r164, %r100, %r98, %r164;
$L__BB1_13:
	add.s32 	%r101, %r162, 5;
	sub.s32 	%r103, %r1, %r101;
	mul.lo.s32 	%r22, %r103, %r66;
	setp.lt.u32 	%p18, %r1, %r101;
	setp.ge.s32 	%p19, %r103, %r67;
	or.pred  	%p20, %p18, %p19;
	@%p20 bra 	$L__BB1_15;
	ld.global.u32 	%r104, [%rd3+20];
	add.s32 	%r105, %r22, %r2;
	mul.wide.s32 	%rd20, %r105, 4;
	add.s64 	%rd21, %rd1, %rd20;
	ld.global.u32 	%r106, [%rd21];
	mad.lo.s32 	%r164, %r106, %r104, %r164;
$L__BB1_15:
	add.s32 	%r107, %r162, 6;
	sub.s32 	%r109, %r1, %r107;
	mul.lo.s32 	%r25, %r109, %r66;
	setp.lt.u32 	%p21, %r1, %r107;
	setp.ge.s32 	%p22, %r109, %r67;
	or.pred  	%p23, %p21, %p22;
	@%p23 bra 	$L__BB1_17;
	ld.global.u32 	%r110, [%rd3+24];
	add.s32 	%r111, %r25, %r2;
	mul.wide.s32 	%rd22, %r111, 4;
	add.s64 	%rd23, %rd1, %rd22;
	ld.global.u32 	%r112, [%rd23];
	mad.lo.s32 	%r164, %r112, %r110, %r164;
$L__BB1_17:
	add.s32 	%r113, %r162, 7;
	sub.s32 	%r115, %r1, %r113;
	mul.lo.s32 	%r28, %r115, %r66;
	setp.lt.u32 	%p24, %r1, %r113;
	setp.ge.s32 	%p25, %r115, %r67;
	or.pred  	%p26, %p24, %p25;
	@%p26 bra 	$L__BB1_19;
	ld.global.u32 	%r116, [%rd3+28];
	add.s32 	%r117, %r28, %r2;
	mul.wide.s32 	%rd24, %r117, 4;
	add.s64 	%rd25, %rd1, %rd24;
	ld.global.u32 	%r118, [%rd25];
	mad.lo.s32 	%r164, %r118, %r116, %r164;
$L__BB1_19:
	add.s32 	%r162, %r162, 8;
	setp.ne.s32 	%p27, %r162, %r180;
	@%p27 bra 	$L__BB1_3;
$L__BB1_20:
	setp.eq.s32 	%p28, %r3, 0;
	@%p28 bra 	$L__BB1_41;
	and.b32  	%r35, %r65, 3;
	setp.lt.u32 	%p29, %r3, 4;
	@%p29 bra 	$L__BB1_31;
	sub.s32 	%r120, %r1, %r180;
	mul.lo.s32 	%r36, %r120, %r66;
	setp.lt.u32 	%p30, %r1, %r180;
	setp.ge.s32 	%p31, %r120, %r67;
	mul.wide.u32 	%rd26, %r180, 4;
	add.s64 	%rd4, %rd2, %rd26;
	or.pred  	%p32, %p30, %p31;
	@%p32 bra 	$L__BB1_24;
	ld.global.u32 	%r122, [%rd4];
	add.s32 	%r123, %r36, %r2;
	mul.wide.s32 	%rd27, %r123, 4;
	add.s64 	%rd28, %rd1, %rd27;
	ld.global.u32 	%r124, [%rd28];
	mad.lo.s32 	%r164, %r124, %r122, %r164;
$L__BB1_24:
	not.b32 	%r125, %r180;
	add.s32 	%r126, %r1, %r125;
	mul.lo.s32 	%r39, %r126, %r66;
	setp.le.u32 	%p33, %r1, %r180;
	setp.ge.s32 	%p34, %r126, %r67;
	or.pred  	%p35, %p33, %p34;
	@%p35 bra 	$L__BB1_26;
	ld.global.u32 	%r128, [%rd4+4];
	add.s32 	%r129, %r39, %r2;
	mul.wide.s32 	%rd29, %r129, 4;
	add.s64 	%rd30, %rd1, %rd29;
	ld.global.u32 	%r130, [%rd30];
	mad.lo.s32 	%r164, %r130, %r128, %r164;
$L__BB1_26:
	add.s32 	%r131, %r180, 2;
	sub.s32 	%r132, %r1, %r131;
	mul.lo.s32 	%r42, %r132, %r66;
	setp.lt.u32 	%p36, %r1, %r131;
	setp.ge.s32 	%p37, %r132, %r67;
	or.pred  	%p38, %p36, %p37;
	@%p38 bra 	$L__BB1_28;
	ld.global.u32 	%r134, [%rd4+8];
	add.s32 	%r135, %r42, %r2;
	mul.wide.s32 	%rd31, %r135, 4;
	add.s64 	%rd32, %rd1, %rd31;
	ld.global.u32 	%r136, [%rd32];
	mad.lo.s32 	%r164, %r136, %r134, %r164;
$L__BB1_28:
	add.s32 	%r137, %r180, 3;
	sub.s32 	%r138, %r1, %r137;
	mul.lo.s32 	%r45, %r138, %r66;
	setp.lt.u32 	%p39, %r1, %r137;
	setp.ge.s32 	%p40, %r138, %r67;
	or.pred  	%p41, %p39, %p40;
	@%p41 bra 	$L__BB1_30;
	ld.global.u32 	%r140, [%rd4+12];
	add.s32 	%r141, %r45, %r2;
	mul.wide.s32 	%rd33, %r141, 4;
	add.s64 	%rd34, %rd1, %rd33;
	ld.global.u32 	%r142, [%rd34];
	mad.lo.s32 	%r164, %r142, %r140, %r164;
$L__BB1_30:
	add.s32 	%r180, %r180, 4;
$L__BB1_31:
	setp.eq.s32 	%p42, %r35, 0;
	@%p42 bra 	$L__BB1_41;
	setp.eq.s32 	%p43, %r35, 1;
	@%p43 bra 	$L__BB1_38;
	sub.s32 	%r145, %r1, %r180;
	mul.lo.s32 	%r52, %r145, %r66;
	setp.lt.u32 	%p44, %r1, %r180;
	setp.ge.s32 	%p45, %r145, %r67;
	mul.wide.u32 	%rd35, %r180, 4;
	add.s64 	%rd5, %rd2, %rd35;
	or.pred  	%p46, %p44, %p45;
	@%p46 bra 	$L__BB1_35;
	ld.global.u32 	%r146, [%rd5];
	add.s32 	%r147, %r52, %r2;
	mul.wide.s32 	%rd36, %r147, 4;
	add.s64 	%rd37, %rd1, %rd36;
	ld.global.u32 	%r148, [%rd37];
	mad.lo.s32 	%r164, %r148, %r146, %r164;
$L__BB1_35:
	not.b32 	%r149, %r180;
	add.s32 	%r151, %r1, %r149;
	mul.lo.s32 	%r55, %r151, %r66;
	setp.le.u32 	%p47, %r1, %r180;
	setp.ge.s32 	%p48, %r151, %r67;
	or.pred  	%p49, %p47, %p48;
	@%p49 bra 	$L__BB1_37;
	ld.global.u32 	%r152, [%rd5+4];
	add.s32 	%r153, %r55, %r2;
	mul.wide.s32 	%rd38, %r153, 4;
	add.s64 	%rd39, %rd1, %rd38;
	ld.global.u32 	%r154, [%rd39];
	mad.lo.s32 	%r164, %r154, %r152, %r164;
$L__BB1_37:
	add.s32 	%r180, %r180, 2;
$L__BB1_38:
	and.b32  	%r155, %r65, 1;
	setp.eq.b32 	%p50, %r155, 1;
	not.pred 	%p51, %p50;
	@%p51 bra 	$L__BB1_41;
	sub.s32 	%r157, %r1, %r180;
	mad.lo.s32 	%r62, %r157, %r66, %r2;
	setp.lt.u32 	%p52, %r1, %r180;
	setp.ge.s32 	%p53, %r157, %r67;
	or.pred  	%p54, %p52, %p53;
	@%p54 bra 	$L__BB1_41;
	mul.wide.u32 	%rd40, %r180, 4;
	add.s64 	%rd41, %rd2, %rd40;
	ld.global.u32 	%r158, [%rd41];
	mul.wide.s32 	%rd42, %r62, 4;
	add.s64 	%rd43, %rd1, %rd42;
	ld.global.u32 	%r159, [%rd43];
	mad.lo.s32 	%r164, %r159, %r158, %r164;
$L__BB1_41:
	cvta.to.global.u64 	%rd44, %rd6;
	mov.u32 	%r160, %ntid.x;
	mad.lo.s32 	%r161, %r1, %r160, %r2;
	mul.wide.s32 	%rd45, %r161, 4;
	add.s64 	%rd46, %rd44, %rd45;
	st.global.u32 	[%rd46], %r164;
	bar.sync 	0;
	ret;

}


// ===== COMPILED SASS (sm_100) =====

	.target	sm_100

	.elftype	@"ET_EXEC"


//--------------------- .note.nv.tkinfo           --------------------------
	.section	.note.nv.tkinfo,"",@"SHT_NOTE"
	.sectionflags	@"SHF_NOTE_NV_TKINFO"
	.tkinfo
        /*0018*/ 	.word	0x00000002
        /*0030*/ 	.string	""
        /*0030*/ 	.string	"ptxas"
        /*0030*/ 	.string	"Cuda compilation tools, release 13.0, V13.0.88"
        /*0030*/ 	.string	"Build cuda_13.0.r13.0/compiler.36424714_0"
        /*0030*/ 	.string	"-arch sm_100 -m 64 "



//--------------------- .note.nv.cuinfo           --------------------------
	.section	.note.nv.cuinfo,"",@"SHT_NOTE"
	.sectionflags	@"SHF_NOTE_NV_CUINFO"
        /*0018*/ 	.short	0x0002
        /*001a*/ 	.short	0x0064
        /*001c*/ 	.short	0x0082
	.zero		2


//--------------------- .nv.info                  --------------------------
	.section	.nv.info,"",@"SHT_CUDA_INFO"
	.align	4


	//----- nvinfo : EIATTR_REGCOUNT
	.align		4
        /*0000*/ 	.byte	0x04, 0x2f
        /*0002*/ 	.short	(.L_1 - .L_0)
	.align		4
.L_0:
        /*0004*/ 	.word	index@(_Z19horizontal_convolvePiS_S_iiii)
        /*0008*/ 	.word	0x0000001a


	//----- nvinfo : EIATTR_FRAME_SIZE
	.align		4
.L_1:
        /*000c*/ 	.byte	0x04, 0x11
        /*000e*/ 	.short	(.L_3 - .L_2)
	.align		4
.L_2:
        /*0010*/ 	.word	index@(_Z19horizontal_convolvePiS_S_iiii)
        /*0014*/ 	.word	0x00000000


	//----- nvinfo : EIATTR_REGCOUNT
	.align		4
.L_3:
        /*0018*/ 	.byte	0x04, 0x2f
        /*001a*/ 	.short	(.L_5 - .L_4)
	.align		4
.L_4:
        /*001c*/ 	.word	index@(_Z17vertical_convolvePiS_S_iiii)
        /*0020*/ 	.word	0x00000020


	//----- nvinfo : EIATTR_FRAME_SIZE
	.align		4
.L_5:
        /*0024*/ 	.byte	0x04, 0x11
        /*0026*/ 	.short	(.L_7 - .L_6)
	.align		4
.L_6:
        /*0028*/ 	.word	index@(_Z17vertical_convolvePiS_S_iiii)
        /*002c*/ 	.word	0x00000000


	//----- nvinfo : EIATTR_MIN_STACK_SIZE
	.align		4
.L_7:
        /*0030*/ 	.byte	0x04, 0x12
        /*0032*/ 	.short	(.L_9 - .L_8)
	.align		4
.L_8:
        /*0034*/ 	.word	index@(_Z17vertical_convolvePiS_S_iiii)
        /*0038*/ 	.word	0x00000000


	//----- nvinfo : EIATTR_MIN_STACK_SIZE
	.align		4
.L_9:
        /*003c*/ 	.byte	0x04, 0x12
        /*003e*/ 	.short	(.L_11 - .L_10)
	.align		4
.L_10:
        /*0040*/ 	.word	index@(_Z19horizontal_convolvePiS_S_iiii)
        /*0044*/ 	.word	0x00000000
.L_11:


//--------------------- .nv.compat                --------------------------
	.section	.nv.compat,"",@"SHT_CUDA_COMPAT_INFO"
	.align	4
        /*0000*/ 	.byte	0x02, 0x09, 0x00, 0x00, 0x02, 0x02, 0x01, 0x00, 0x02, 0x05, 0x05, 0x00, 0x03, 0x07, 0x01, 0x01
        /*0010*/ 	.byte	0x02, 0x03, 0x00, 0x00, 0x02, 0x06, 0x01, 0x00, 0x04, 0x0b, 0x08, 0x00, 0x09, 0x00, 0x00, 0x00
        /*0020*/ 	.byte	0x00, 0x00, 0x00, 0x00


//--------------------- .nv.info._Z17vertical_convolvePiS_S_iiii --------------------------
	.section	.nv.info._Z17vertical_convolvePiS_S_iiii,"",@"SHT_CUDA_INFO"
	.sectionflags	@""
	.align	4


	//----- nvinfo : EIATTR_CUDA_API_VERSION
	.align		4
        /*0000*/ 	.byte	0x04, 0x37
        /*0002*/ 	.short	(.L_13 - .L_12)
.L_12:
        /*0004*/ 	.word	0x00000082


	//----- nvinfo : EIATTR_KPARAM_INFO
	.align		4
.L_13:
        /*0008*/ 	.byte	0x04, 0x17
        /*000a*/ 	.short	(.L_15 - .L_14)
.L_14:
        /*000c*/ 	.word	0x00000000
        /*0010*/ 	.short	0x0006
        /*0012*/ 	.short	0x0024
        /*0014*/ 	.byte	0x00, 0xf0, 0x11, 0x00


	//----- nvinfo : EIATTR_KPARAM_INFO
	.align		4
.L_15:
        /*0018*/ 	.byte	0x04, 0x17
        /*001a*/ 	.short	(.L_17 - .L_16)
.L_16:
        /*001c*/ 	.word	0x00000000
        /*0020*/ 	.short	0x0005
        /*0022*/ 	.short	0x0020
        /*0024*/ 	.byte	0x00, 0xf0, 0x11, 0x00


	//----- nvinfo : EIATTR_KPARAM_INFO
	.align		4
.L_17:
        /*0028*/ 	.byte	0x04, 0x17
        /*002a*/ 	.short	(.L_19 - .L_18)
.L_18:
        /*002c*/ 	.word	0x00000000
        /*0030*/ 	.short	0x0004
        /*0032*/ 	.short	0x001c
        /*0034*/ 	.byte	0x00, 0xf0, 0x11, 0x00


	//----- nvinfo : EIATTR_KPARAM_INFO
	.align		4
.L_19:
        /*0038*/ 	.byte	0x04, 0x17
        /*003a*/ 	.short	(.L_21 - .L_20)
.L_20:
        /*003c*/ 	.word	0x00000000
        /*0040*/ 	.short	0x0003
        /*0042*/ 	.short	0x0018
        /*0044*/ 	.byte	0x00, 0xf0, 0x11, 0x00


	//----- nvinfo : EIATTR_KPARAM_INFO
	.align		4
.L_21:
        /*0048*/ 	.byte	0x04, 0x17
        /*004a*/ 	.short	(.L_23 - .L_22)
.L_22:
        /*004c*/ 	.word	0x00000000
        /*0050*/ 	.short	0x0002
        /*0052*/ 	.short	0x0010
        /*0054*/ 	.byte	0x00, 0xf5, 0x21, 0x00


	//----- nvinfo : EIATTR_KPARAM_INFO
	.align		4
.L_23:
        /*0058*/ 	.byte	0x04, 0x17
        /*005a*/ 	.short	(.L_25 - .L_24)
.L_24:
        /*005c*/ 	.word	0x00000000
        /*0060*/ 	.short	0x0001
        /*0062*/ 	.short	0x0008
        /*0064*/ 	.byte	0x00, 0xf5, 0x21, 0x00


	//----- nvinfo : EIATTR_KPARAM_INFO
	.align		4
.L_25:
        /*0068*/ 	.byte	0x04, 0x17
        /*006a*/ 	.short	(.L_27 - .L_26)
.L_26:
        /*006c*/ 	.word	0x00000000
        /*0070*/ 	.short	0x0000
        /*0072*/ 	.short	0x0000
        /*0074*/ 	.byte	0x00, 0xf5, 0x21, 0x00


	//----- nvinfo : EIATTR_SPARSE_MMA_MASK
	.align		4
.L_27:
        /*0078*/ 	.byte	0x03, 0x50
        /*007a*/ 	.short	0x0000


	//----- nvinfo : EIATTR_MAXREG_COUNT
	.align		4
        /*007c*/ 	.byte	0x03, 0x1b
        /*007e*/ 	.short	0x00ff


	//----- nvinfo : EIATTR_NUM_BARRIERS
	.align		4
        /*0080*/ 	.byte	0x02, 0x4c
        /*0082*/ 	.byte	0x01
	.zero		1


	//----- nvinfo : EIATTR_MERCURY_ISA_VERSION
	.align		4
        /*0084*/ 	.byte	0x03, 0x5f
        /*0086*/ 	.short	0x0101


	//----- nvinfo : EIATTR_VRC_CTA_INIT_COUNT
	.align		4
        /*0088*/ 	.byte	0x02, 0x4a
	.zero		1
	.zero		1


	//----- nvinfo : EIATTR_EXIT_INSTR_OFFSETS
	.align		4
        /*008c*/ 	.byte	0x04, 0x1c
        /*008e*/ 	.short	(.L_29 - .L_28)


	//   ....[0]....
.L_28:
        /*0090*/ 	.word	0x00000d60


	//----- nvinfo : EIATTR_CBANK_PARAM_SIZE
	.align		4
.L_29:
        /*0094*/ 	.byte	0x03, 0x19
        /*0096*/ 	.short	0x0028


	//----- nvinfo : EIATTR_PARAM_CBANK
	.align		4
        /*0098*/ 	.byte	0x04, 0x0a
        /*009a*/ 	.short	(.L_31 - .L_30)
	.align		4
.L_30:
        /*009c*/ 	.word	index@(.nv.constant0._Z17vertical_convolvePiS_S_iiii)
        /*00a0*/ 	.short	0x0380
        /*00a2*/ 	.short	0x0028


	//----- nvinfo : EIATTR_SW_WAR
	.align		4
.L_31:
        /*00a4*/ 	.byte	0x04, 0x36
        /*00a6*/ 	.short	(.L_33 - .L_32)
.L_32:
        /*00a8*/ 	.word	0x00000008
.L_33:


//--------------------- .nv.info._Z19horizontal_convolvePiS_S_iiii --------------------------
	.section	.nv.info._Z19horizontal_convolvePiS_S_iiii,"",@"SHT_CUDA_INFO"
	.sectionflags	@""
	.align	4


	//----- nvinfo : EIATTR_CUDA_API_VERSION
	.align		4
        /*0000*/ 	.byte	0x04, 0x37
        /*0002*/ 	.short	(.L_35 - .L_34)
.L_34:
        /*0004*/ 	.word	0x00000082


	//----- nvinfo : EIATTR_KPARAM_INFO
	.align		4
.L_35:
        /*0008*/ 	.byte	0x04, 0x17
        /*000a*/ 	.short	(.L_37 - .L_36)
.L_36:
        /*000c*/ 	.word	0x00000000
        /*0010*/ 	.short	0x0006
        /*0012*/ 	.short	0x0024
        /*0014*/ 	.byte	0x00, 0xf0, 0x11, 0x00


	//----- nvinfo : EIATTR_KPARAM_INFO
	.align		4
.L_37:
        /*0018*/ 	.byte	0x04, 0x17
        /*001a*/ 	.short	(.L_39 - .L_38)
.L_38:
        /*001c*/ 	.word	0x00000000
        /*0020*/ 	.short	0x0005
        /*0022*/ 	.short	0x0020
        /*0024*/ 	.byte	0x00, 0xf0, 0x11, 0x00


	//----- nvinfo : EIATTR_KPARAM_INFO
	.align		4
.L_39:
        /*0028*/ 	.byte	0x04, 0x17
        /*002a*/ 	.short	(.L_41 - .L_40)
.L_40:
        /*002c*/ 	.word	0x00000000
        /*0030*/ 	.short	0x0004
        /*0032*/ 	.short	0x001c
        /*0034*/ 	.byte	0x00, 0xf0, 0x11, 0x00


	//----- nvinfo : EIATTR_KPARAM_INFO
	.align		4
.L_41:
        /*0038*/ 	.byte	0x04, 0x17
        /*003a*/ 	.short	(.L_43 - .L_42)
.L_42:
        /*003c*/ 	.word	0x00000000
        /*0040*/ 	.short	0x0003
        /*0042*/ 	.short	0x0018
        /*0044*/ 	.byte	0x00, 0xf0, 0x11, 0x00


	//----- nvinfo : EIATTR_KPARAM_INFO
	.align		4
.L_43:
        /*0048*/ 	.byte	0x04, 0x17
        /*004a*/ 	.short	(.L_45 - .L_44)
.L_44:
        /*004c*/ 	.word	0x00000000
        /*0050*/ 	.short	0x0002
        /*0052*/ 	.short	0x0010
        /*0054*/ 	.byte	0x00, 0xf5, 0x21, 0x00


	//----- nvinfo : EIATTR_KPARAM_INFO
	.align		4
.L_45:
        /*0058*/ 	.byte	0x04, 0x17
        /*005a*/ 	.short	(.L_47 - .L_46)
.L_46:
        /*005c*/ 	.word	0x00000000
        /*0060*/ 	.short	0x0001
        /*0062*/ 	.short	0x0008
        /*0064*/ 	.byte	0x00, 0xf5, 0x21, 0x00


	//----- nvinfo : EIATTR_KPARAM_INFO
	.align		4
.L_47:
        /*0068*/ 	.byte	0x04, 0x17
        /*006a*/ 	.short	(.L_49 - .L_48)
.L_48:
        /*006c*/ 	.word	0x00000000
        /*0070*/ 	.short	0x0000
        /*0072*/ 	.short	0x0000
        /*0074*/ 	.byte	0x00, 0xf5, 0x21, 0x00


	//----- nvinfo : EIATTR_SPARSE_MMA_MASK
	.align		4
.L_49:
        /*0078*/ 	.byte	0x03, 0x50
        /*007a*/ 	.short	0x0000


	//----- nvinfo : EIATTR_MAXREG_COUNT
	.align		4
        /*007c*/ 	.byte	0x03, 0x1b
        /*007e*/ 	.short	0x00ff


	//----- nvinfo : EIATTR_NUM_BARRIERS
	.align		4
        /*0080*/ 	.byte	0x02, 0x4c
        /*0082*/ 	.byte	0x01
	.zero		1


	//----- nvinfo : EIATTR_MERCURY_ISA_VERSION
	.align		4
        /*0084*/ 	.byte	0x03, 0x5f
        /*0086*/ 	.short	0x0101


	//----- nvinfo : EIATTR_VRC_CTA_INIT_COUNT
	.align		4
        /*0088*/ 	.byte	0x02, 0x4a
	.zero		1
	.zero		1


	//----- nvinfo : EIATTR_EXIT_INSTR_OFFSETS
	.align		4
        /*008c*/ 	.byte	0x04, 0x1c
        /*008e*/ 	.short	(.L_51 - .L_50)


	//   ....[0]....
.L_50:
        /*0090*/ 	.word	0x00000a60


	//----- nvinfo : EIATTR_CRS_STACK_SIZE
	.align		4
.L_51:
        /*0094*/ 	.byte	0x04, 0x1e
        /*0096*/ 	.short	(.L_53 - .L_52)
.L_52:
        /*0098*/ 	.word	0x00000000


	//----- nvinfo : EIATTR_CBANK_PARAM_SIZE
	.align		4
.L_53:
        /*009c*/ 	.byte	0x03, 0x19
        /*009e*/ 	.short	0x0028


	//----- nvinfo : EIATTR_PARAM_CBANK
	.align		4
        /*00a0*/ 	.byte	0x04, 0x0a
        /*00a2*/ 	.short	(.L_55 - .L_54)
	.align		4
.L_54:
        /*00a4*/ 	.word	index@(.nv.constant0._Z19horizontal_convolvePiS_S_iiii)
        /*00a8*/ 	.short	0x0380
        /*00aa*/ 	.short	0x0028


	//----- nvinfo : EIATTR_SW_WAR
	.align		4
.L_55:
        /*00ac*/ 	.byte	0x04, 0x36
        /*00ae*/ 	.short	(.L_57 - .L_56)
.L_56:
        /*00b0*/ 	.word	0x00000008
.L_57:


//--------------------- .nv.callgraph             --------------------------
	.section	.nv.callgraph,"",@"SHT_CUDA_CALLGRAPH"
	.align	4
	.sectionentsize	8
	.align		4
        /*0000*/ 	.word	0x00000000
	.align		4
        /*0004*/ 	.word	0xffffffff
	.align		4
        /*0008*/ 	.word	0x00000000
	.align		4
        /*000c*/ 	.word	0xfffffffe
	.align		4
        /*0010*/ 	.word	0x00000000
	.align		4
        /*0014*/ 	.word	0xfffffffd
	.align		4
        /*0018*/ 	.word	0x00000000
	.align		4
        /*001c*/ 	.word	0xfffffffc


//--------------------- .text._Z17vertical_convolvePiS_S_iiii --------------------------
	.section	.text._Z17vertical_convolvePiS_S_iiii,"ax",@progbits
	.align	128
        .global         _Z17vertical_convolvePiS_S_iiii
        .type           _Z17vertical_convolvePiS_S_iiii,@function
        .size           _Z17vertical_convolvePiS_S_iiii,(.L_x_13 - _Z17vertical_convolvePiS_S_iiii)
        .other          _Z17vertical_convolvePiS_S_iiii,@"STO_CUDA_ENTRY STV_DEFAULT"
_Z17vertical_convolvePiS_S_iiii:
.text._Z17vertical_convolvePiS_S_iiii:
[----:B------:R-:W-:Y:S01]  /*0000*/  LDC R1, c[0x0][0x37c] ;  /* 0x0000df00ff017b82 */ /* 0x000fe20000000800 */
[----:B------:R-:W0:Y:S01]  /*0010*/  LDCU UR4, c[0x0][0x39c] ;  /* 0x00007380ff0477ac */ /* 0x000e220008000800 */
[----:B------:R-:W1:Y:S06]  /*0020*/  S2R R3, SR_TID.X ;  /* 0x0000000000037919 */ /* 0x000e6c0000002100 */
[----:B------:R-:W2:Y:S01]  /*0030*/  S2UR UR7, SR_CTAID.X ;  /* 0x00000000000779c3 */ /* 0x000ea20000002500 */
[----:B------:R-:W-:Y:S01]  /*0040*/  HFMA2 R0, -RZ, RZ, 0, 0 ;  /* 0x00000000ff007431 */ /* 0x000fe200000001ff */
[----:B------:R-:W3:Y:S01]  /*0050*/  LDCU.64 UR8, c[0x0][0x358] ;  /* 0x00006b00ff0877ac */ /* 0x000ee20008000a00 */
[----:B0-----:R-:W-:-:S09]  /*0060*/  UISETP.GE.AND UP0, UPT, UR4, 0x1, UPT ;  /* 0x000000010400788c */ /* 0x001fd2000bf06270 */
[----:B---3--:R-:W-:Y:S05]  /*0070*/  BRA.U !UP0, `(.L_x_0) ;  /* 0x0000000d08207547 */ /* 0x008fea000b800000 */
[----:B------:R-:W-:Y:S01]  /*0080*/  UISETP.GE.U32.AND UP0, UPT, UR4, 0x8, UPT ;  /* 0x000000080400788c */ /* 0x000fe2000bf06070 */
[----:B------:R-:W-:Y:S01]  /*0090*/  IMAD.MOV.U32 R2, RZ, RZ, RZ ;  /* 0x000000ffff027224 */ /* 0x000fe200078e00ff */
[----:B------:R-:W-:Y:S01]  /*00a0*/  ULOP3.LUT UR5, UR4, 0x7, URZ, 0xc0, !UPT ;  /* 0x0000000704057892 */ /* 0x000fe2000f8ec0ff */
[----:B------:R-:W-:-:S03]  /*00b0*/  MOV R0, RZ ;  /* 0x000000ff00007202 */ /* 0x000fc60000000f00 */
[----:B------:R-:W-:-:S03]  /*00c0*/  UISETP.NE.AND UP1, UPT, UR5, URZ, UPT ;  /* 0x000000ff0500728c */ /* 0x000fc6000bf25270 */
[----:B------:R-:W-:Y:S08]  /*00d0*/  BRA.U !UP0, `(.L_x_1) ;  /* 0x0000000508847547 */ /* 0x000ff0000b800000 */
[----:B------:R-:W0:Y:S01]  /*00e0*/  LDC R4, c[0x0][0x3a4] ;  /* 0x0000e900ff047b82 */ /* 0x000e220000000800 */
[----:B------:R-:W-:Y:S01]  /*00f0*/  ULOP3.LUT UR4, UR4, 0x7ffffff8, URZ, 0xc0, !UPT ;  /* 0x7ffffff804047892 */ /* 0x000fe2000f8ec0ff */
[----:B------:R-:W-:Y:S01]  /*0100*/  IMAD.MOV.U32 R7, RZ, RZ, RZ ;  /* 0x000000ffff077224 */ /* 0x000fe200078e00ff */
[----:B------:R-:W-:-:S04]  /*0110*/  MOV R0, RZ ;  /* 0x000000ff00007202 */ /* 0x000fc80000000f00 */
[----:B------:R-:W-:Y:S01]  /*0120*/  IMAD.U32 R2, RZ, RZ, UR4 ;  /* 0x00000004ff027e24 */ /* 0x000fe2000f8e00ff */
[----:B------:R-:W3:Y:S06]  /*0130*/  LDC.64 R8, c[0x0][0x388] ;  /* 0x0000e200ff087b82 */ /* 0x000eec0000000a00 */
.L_x_2:
[C---:B--2---:R-:W-:Y:S01]  /*0140*/  IADD3 R5, PT, PT, -R7.reuse, UR7, RZ ;  /* 0x0000000707057c10 */ /* 0x044fe2000fffe1ff */
[----:B---3--:R-:W-:-:S03]  /*0150*/  IMAD.WIDE.U32 R10, R7, 0x4, R8 ;  /* 0x00000004070a7825 */ /* 0x008fc600078e0008 */
[----:B0-----:R-:W-:-:S04]  /*0160*/  ISETP.GE.AND P6, PT, R5, R4, PT ;  /* 0x000000040500720c */ /* 0x001fc80003fc6270 */
[----:B------:R-:W-:-:S13]  /*0170*/  ISETP.GT.U32.OR P6, PT, R7, UR7, P6 ;  /* 0x0000000707007c0c */ /* 0x000fda000b7c4470 */
[----:B------:R-:W1:Y:S01]  /*0180*/  @!P6 LDC R6, c[0x0][0x3a0] ;  /* 0x0000e800ff06eb82 */ /* 0x000e620000000800 */
[----:B------:R-:W2:Y:S07]  /*0190*/  @!P6 LDG.E R17, desc[UR8][R10.64] ;  /* 0x000000080a11e981 */ /* 0x000eae000c1e1900 */
[----:B------:R-:W0:Y:S01]  /*01a0*/  @!P6 LDC.64 R12, c[0x0][0x390] ;  /* 0x0000e400ff0ceb82 */ /* 0x000e220000000a00 */
[----:B-1----:R-:W-:-:S04]  /*01b0*/  @!P6 IMAD R5, R5, R6, R3 ;  /* 0x000000060505e224 */ /* 0x002fc800078e0203 */
[----:B0-----:R-:W-:-:S05]  /*01c0*/  @!P6 IMAD.WIDE R12, R5, 0x4, R12 ;  /* 0x00000004050ce825 */ /* 0x001fca00078e020c */
[----:B------:R0:W2:Y:S01]  /*01d0*/  @!P6 LDG.E R16, desc[UR8][R12.64] ;  /* 0x000000080c10e981 */ /* 0x0000a2000c1e1900 */
[----:B------:R-:W-:Y:S02]  /*01e0*/  LOP3.LUT R5, RZ, R7, RZ, 0x33, !PT ;  /* 0x00000007ff057212 */ /* 0x000fe400078e33ff */
[----:B------:R-:W-:Y:S02]  /*01f0*/  IADD3 R6, PT, PT, R7, 0x2, RZ ;  /* 0x0000000207067810 */ /* 0x000fe40007ffe0ff */
[----:B------:R-:W-:Y:S02]  /*0200*/  IADD3 R19, PT, PT, R5, UR7, RZ ;  /* 0x0000000705137c10 */ /* 0x000fe4000fffe0ff */
[----:B------:R-:W-:Y:S02]  /*0210*/  IADD3 R5, PT, PT, -R6, UR7, RZ ;  /* 0x0000000706057c10 */ /* 0x000fe4000fffe1ff */
[-C--:B------:R-:W-:Y:S02]  /*0220*/  ISETP.GE.AND P5, PT, R19, R4.reuse, PT ;  /* 0x000000041300720c */ /* 0x080fe40003fa6270 */
[----:B------:R-:W-:-:S02]  /*0230*/  ISETP.GE.AND P4, PT, R5, R4, PT ;  /* 0x000000040500720c */ /* 0x000fc40003f86270 */
[C---:B------:R-:W-:Y:S01]  /*0240*/  ISETP.GE.U32.OR P5, PT, R7.reuse, UR7, P5 ;  /* 0x0000000707007c0c */ /* 0x040fe2000afa6470 */
[C---:B------:R-:W-:Y:S01]  /*0250*/  VIADD R15, R7.reuse, 0x3 ;  /* 0x00000003070f7836 */ /* 0x040fe20000000000 */
[----:B------:R-:W-:Y:S02]  /*0260*/  ISETP.GT.U32.OR P4, PT, R6, UR7, P4 ;  /* 0x0000000706007c0c */ /* 0x000fe4000a784470 */
[----:B0-----:R-:W-:Y:S02]  /*0270*/  IADD3 R12, PT, PT, R7, 0x4, RZ ;  /* 0x00000004070c7810 */ /* 0x001fe40007ffe0ff */
[----:B------:R-:W-:Y:S02]  /*0280*/  IADD3 R14, PT, PT, -R15, UR7, RZ ;  /* 0x000000070f0e7c10 */ /* 0x000fe4000fffe1ff */
[----:B------:R-:W-:Y:S02]  /*0290*/  IADD3 R20, PT, PT, -R12, UR7, RZ ;  /* 0x000000070c147c10 */ /* 0x000fe4000fffe1ff */
[----:B------:R-:W-:-:S03]  /*02a0*/  ISETP.GE.AND P3, PT, R14, R4, PT ;  /* 0x000000040e00720c */ /* 0x000fc60003f66270 */
[----:B------:R-:W0:Y:S01]  /*02b0*/  @!P5 LDC R18, c[0x0][0x3a0] ;  /* 0x0000e800ff12db82 */ /* 0x000e220000000800 */
[----:B------:R-:W-:Y:S02]  /*02c0*/  ISETP.GT.U32.OR P3, PT, R15, UR7, P3 ;  /* 0x000000070f007c0c */ /* 0x000fe40009f64470 */
[----:B------:R-:W-:-:S05]  /*02d0*/  ISETP.GE.AND P2, PT, R20, R4, PT ;  /* 0x000000041400720c */ /* 0x000fca0003f46270 */
[----:B------:R-:W1:Y:S01]  /*02e0*/  @!P5 LDC.64 R26, c[0x0][0x390] ;  /* 0x0000e400ff1adb82 */ /* 0x000e620000000a00 */
[C---:B------:R-:W-:Y:S01]  /*02f0*/  IADD3 R13, PT, PT, R7.reuse, 0x5, RZ ;  /* 0x00000005070d7810 */ /* 0x040fe20007ffe0ff */
[----:B------:R-:W-:-:S06]  /*0300*/  VIADD R21, R7, 0x6 ;  /* 0x0000000607157836 */ /* 0x000fcc0000000000 */
[----:B------:R-:W3:Y:S01]  /*0310*/  @!P4 LDC R6, c[0x0][0x3a0] ;  /* 0x0000e800ff06cb82 */ /* 0x000ee20000000800 */
[----:B------:R-:W-:Y:S02]  /*0320*/  ISETP.GT.U32.OR P2, PT, R12, UR7, P2 ;  /* 0x000000070c007c0c */ /* 0x000fe40009744470 */
[----:B------:R-:W-:Y:S02]  /*0330*/  IADD3 R24, PT, PT, -R13, UR7, RZ ;  /* 0x000000070d187c10 */ /* 0x000fe4000fffe1ff */
[----:B------:R-:W-:Y:S02]  /*0340*/  IADD3 R22, PT, PT, -R21, UR7, RZ ;  /* 0x0000000715167c10 */ /* 0x000fe4000fffe1ff */
[-C--:B------:R-:W-:Y:S01]  /*0350*/  ISETP.GE.AND P1, PT, R24, R4.reuse, PT ;  /* 0x000000041800720c */ /* 0x080fe20003f26270 */
[----:B------:R-:W4:Y:S01]  /*0360*/  @!P3 LDC R15, c[0x0][0x3a0] ;  /* 0x0000e800ff0fbb82 */ /* 0x000f220000000800 */
[----:B------:R-:W-:Y:S02]  /*0370*/  ISETP.GE.AND P0, PT, R22, R4, PT ;  /* 0x000000041600720c */ /* 0x000fe40003f06270 */
[----:B------:R-:W-:Y:S01]  /*0380*/  ISETP.GT.U32.OR P1, PT, R13, UR7, P1 ;  /* 0x000000070d007c0c */ /* 0x000fe20008f24470 */
[----:B0-----:R-:W-:Y:S01]  /*0390*/  @!P5 IMAD R19, R19, R18, R3 ;  /* 0x000000121313d224 */ /* 0x001fe200078e0203 */
[----:B------:R-:W-:-:S03]  /*03a0*/  ISETP.GT.U32.OR P0, PT, R21, UR7, P0 ;  /* 0x0000000715007c0c */ /* 0x000fc60008704470 */
[----:B------:R-:W0:Y:S01]  /*03b0*/  @!P4 LDC.64 R12, c[0x0][0x390] ;  /* 0x0000e400ff0ccb82 */ /* 0x000e220000000a00 */
[----:B-1----:R-:W-:-:S07]  /*03c0*/  @!P5 IMAD.WIDE R26, R19, 0x4, R26 ;  /* 0x00000004131ad825 */ /* 0x002fce00078e021a */
[----:B------:R-:W1:Y:S01]  /*03d0*/  @!P2 LDC R21, c[0x0][0x3a0] ;  /* 0x0000e800ff15ab82 */ /* 0x000e620000000800 */
[----:B---3--:R-:W-:Y:S01]  /*03e0*/  @!P4 IMAD R23, R5, R6, R3 ;  /* 0x000000060517c224 */ /* 0x008fe200078e0203 */
[----:B------:R-:W-:-:S06]  /*03f0*/  IADD3 R5, PT, PT, R7, 0x7, RZ ;  /* 0x0000000707057810 */ /* 0x000fcc0007ffe0ff */
[----:B------:R-:W3:Y:S01]  /*0400*/  @!P2 LDC.64 R18, c[0x0][0x390] ;  /* 0x0000e400ff12ab82 */ /* 0x000ee20000000a00 */
[----:B------:R-:W-:Y:S01]  /*0410*/  IADD3 R6, PT, PT, -R5, UR7, RZ ;  /* 0x0000000705067c10 */ /* 0x000fe2000fffe1ff */
[----:B----4-:R-:W-:-:S06]  /*0420*/  @!P3 IMAD R29, R14, R15, R3 ;  /* 0x0000000f0e1db224 */ /* 0x010fcc00078e0203 */
[----:B------:R-:W4:Y:S01]  /*0430*/  @!P1 LDC R25, c[0x0][0x3a0] ;  /* 0x0000e800ff199b82 */ /* 0x000f220000000800 */
[----:B0-----:R-:W-:-:S06]  /*0440*/  @!P4 IMAD.WIDE R12, R23, 0x4, R12 ;  /* 0x00000004170cc825 */ /* 0x001fcc00078e020c */
[----:B------:R-:W5:Y:S01]  /*0450*/  @!P4 LDG.E R13, desc[UR8][R12.64] ;  /* 0x000000080c0dc981 */ /* 0x000f62000c1e1900 */
[----:B------:R-:W0:Y:S01]  /*0460*/  @!P1 LDC.64 R14, c[0x0][0x390] ;  /* 0x0000e400ff0e9b82 */ /* 0x000e220000000a00 */
[----:B-1----:R-:W-:-:S07]  /*0470*/  @!P2 IMAD R21, R20, R21, R3 ;  /* 0x000000151415a224 */ /* 0x002fce00078e0203 */
[----:B------:R-:W1:Y:S01]  /*0480*/  @!P0 LDC R23, c[0x0][0x3a0] ;  /* 0x0000e800ff178b82 */ /* 0x000e620000000800 */
[----:B---3--:R-:W-:Y:S01]  /*0490*/  @!P2 IMAD.WIDE R18, R21, 0x4, R18 ;  /* 0x000000041512a825 */ /* 0x008fe200078e0212 */
[----:B------:R-:W3:Y:S05]  /*04a0*/  @!P2 LDG.E R12, desc[UR8][R10.64+0x10] ;  /* 0x000010080a0ca981 */ /* 0x000eea000c1e1900 */
[----:B------:R-:W3:Y:S01]  /*04b0*/  @!P2 LDG.E R19, desc[UR8][R18.64] ;  /* 0x000000081213a981 */ /* 0x000ee2000c1e1900 */
[----:B------:R-:W1:Y:S01]  /*04c0*/  @!P0 LDC.64 R20, c[0x0][0x390] ;  /* 0x0000e400ff148b82 */ /* 0x000e620000000a00 */
[----:B----4-:R-:W-:Y:S02]  /*04d0*/  @!P1 IMAD R25, R24, R25, R3 ;  /* 0x0000001918199224 */ /* 0x010fe400078e0203 */
[----:B------:R-:W4:Y:S02]  /*04e0*/  @!P5 LDG.E R24, desc[UR8][R10.64+0x4] ;  /* 0x000004080a18d981 */ /* 0x000f24000c1e1900 */
[----:B0-----:R-:W-:-:S02]  /*04f0*/  @!P1 IMAD.WIDE R14, R25, 0x4, R14 ;  /* 0x00000004190e9825 */ /* 0x001fc400078e020e */
[----:B------:R-:W5:Y:S04]  /*0500*/  @!P4 LDG.E R25, desc[UR8][R10.64+0x8] ;  /* 0x000008080a19c981 */ /* 0x000f68000c1e1900 */
[----:B------:R-:W3:Y:S01]  /*0510*/  @!P1 LDG.E R15, desc[UR8][R14.64] ;  /* 0x000000080e0f9981 */ /* 0x000ee2000c1e1900 */
[----:B-1----:R-:W-:-:S03]  /*0520*/  @!P0 IMAD R23, R22, R23, R3 ;  /* 0x0000001716178224 */ /* 0x002fc600078e0203 */
[----:B------:R-:W3:Y:S01]  /*0530*/  @!P3 LDG.E R22, desc[UR8][R10.64+0xc] ;  /* 0x00000c080a16b981 */ /* 0x000ee2000c1e1900 */
[----:B------:R-:W-:-:S06]  /*0540*/  @!P0 IMAD.WIDE R20, R23, 0x4, R20 ;  /* 0x0000000417148825 */ /* 0x000fcc00078e0214 */
[----:B------:R-:W3:Y:S01]  /*0550*/  @!P0 LDG.E R20, desc[UR8][R20.64] ;  /* 0x0000000814148981 */ /* 0x000ee2000c1e1900 */
[----:B--2---:R-:W-:Y:S01]  /*0560*/  @!P6 IMAD R0, R17, R16, R0 ;  /* 0x000000101100e224 */ /* 0x004fe200078e0200 */
[----:B------:R-:W-:Y:S01]  /*0570*/  ISETP.GE.AND P6, PT, R6, R4, PT ;  /* 0x000000040600720c */ /* 0x000fe20003fc6270 */
[----:B------:R-:W0:Y:S03]  /*0580*/  @!P3 LDC.64 R16, c[0x0][0x390] ;  /* 0x0000e400ff10bb82 */ /* 0x000e260000000a00 */
[----:B------:R-:W-:Y:S02]  /*0590*/  ISETP.GT.U32.OR P6, PT, R5, UR7, P6 ;  /* 0x0000000705007c0c */ /* 0x000fe4000b7c4470 */
[----:B------:R1:W4:Y:S11]  /*05a0*/  @!P5 LDG.E R5, desc[UR8][R26.64] ;  /* 0x000000081a05d981 */ /* 0x000336000c1e1900 */
[----:B------:R-:W2:Y:S01]  /*05b0*/  @!P6 LDC R28, c[0x0][0x3a0] ;  /* 0x0000e800ff1ceb82 */ /* 0x000ea20000000800 */
[----:B0-----:R-:W-:-:S07]  /*05c0*/  @!P3 IMAD.WIDE R16, R29, 0x4, R16 ;  /* 0x000000041d10b825 */ /* 0x001fce00078e0210 */
[----:B-1----:R-:W0:Y:S01]  /*05d0*/  @!P6 LDC.64 R26, c[0x0][0x390] ;  /* 0x0000e400ff1aeb82 */ /* 0x002e220000000a00 */
[----:B------:R-:W3:Y:S04]  /*05e0*/  @!P6 LDG.E R29, desc[UR8][R10.64+0x1c] ;  /* 0x00001c080a1de981 */ /* 0x000ee8000c1e1900 */
[----:B------:R-:W3:Y:S01]  /*05f0*/  @!P3 LDG.E R17, desc[UR8][R16.64] ;  /* 0x000000081011b981 */ /* 0x000ee2000c1e1900 */
[----:B--2---:R-:W-:-:S03]  /*0600*/  @!P6 IMAD R23, R6, R28, R3 ;  /* 0x0000001c0617e224 */ /* 0x004fc600078e0203 */
[----:B------:R-:W2:Y:S01]  /*0610*/  @!P1 LDG.E R6, desc[UR8][R10.64+0x14] ;  /* 0x000014080a069981 */ /* 0x000ea2000c1e1900 */
[----:B0-----:R-:W-:-:S03]  /*0620*/  @!P6 IMAD.WIDE R26, R23, 0x4, R26 ;  /* 0x00000004171ae825 */ /* 0x001fc600078e021a */
[----:B------:R-:W2:Y:S04]  /*0630*/  @!P0 LDG.E R23, desc[UR8][R10.64+0x18] ;  /* 0x000018080a178981 */ /* 0x000ea8000c1e1900 */
[----:B------:R-:W2:Y:S01]  /*0640*/  @!P6 LDG.E R26, desc[UR8][R26.64] ;  /* 0x000000081a1ae981 */ /* 0x000ea2000c1e1900 */
[----:B------:R-:W-:Y:S01]  /*0650*/  IADD3 R7, PT, PT, R7, 0x8, RZ ;  /* 0x0000000807077810 */ /* 0x000fe20007ffe0ff */
[----:B----4-:R-:W-:-:S04]  /*0660*/  @!P5 IMAD R0, R24, R5, R0 ;  /* 0x000000051800d224 */ /* 0x010fc800078e0200 */
[----:B-----5:R-:W-:-:S04]  /*0670*/  @!P4 IMAD R0, R25, R13, R0 ;  /* 0x0000000d1900c224 */ /* 0x020fc800078e0200 */
[----:B---3--:R-:W-:-:S04]  /*0680*/  @!P3 IMAD R0, R22, R17, R0 ;  /* 0x000000111600b224 */ /* 0x008fc800078e0200 */
[----:B------:R-:W-:-:S04]  /*0690*/  @!P2 IMAD R0, R12, R19, R0 ;  /* 0x000000130c00a224 */ /* 0x000fc800078e0200 */
[----:B--2---:R-:W-:Y:S01]  /*06a0*/  @!P1 IMAD R0, R6, R15, R0 ;  /* 0x0000000f06009224 */ /* 0x004fe200078e0200 */
[----:B------:R-:W-:-:S03]  /*06b0*/  ISETP.NE.AND P1, PT, R7, R2, PT ;  /* 0x000000020700720c */ /* 0x000fc60003f25270 */
[----:B------:R-:W-:-:S04]  /*06c0*/  @!P0 IMAD R0, R23, R20, R0 ;  /* 0x0000001417008224 */ /* 0x000fc800078e0200 */
[----:B------:R-:W-:-:S06]  /*06d0*/  @!P6 IMAD R0, R29, R26, R0 ;  /* 0x0000001a1d00e224 */ /* 0x000fcc00078e0200 */
[----:B------:R-:W-:Y:S05]  /*06e0*/  @P1 BRA `(.L_x_2) ;  /* 0xfffffff800941947 */ /* 0x000fea000383ffff */
.L_x_1:
[----:B------:R-:W-:Y:S05]  /*06f0*/  BRA.U !UP1, `(.L_x_0) ;  /* 0x0000000509807547 */ /* 0x000fea000b800000 */
[----:B------:R-:W0:Y:S01]  /*0700*/  LDCU UR4, c[0x0][0x39c] ;  /* 0x00007380ff0477ac */ /* 0x000e220008000800 */
[----:B------:R-:W-:Y:S02]  /*0710*/  UISETP.GE.U32.AND UP0, UPT, UR5, 0x4, UPT ;  /* 0x000000040500788c */ /* 0x000fe4000bf06070 */
[----:B0-----:R-:W-:-:S04]  /*0720*/  ULOP3.LUT UR6, UR4, 0x3, URZ, 0xc0, !UPT ;  /* 0x0000000304067892 */ /* 0x001fc8000f8ec0ff */
[----:B------:R-:W-:-:S03]  /*0730*/  UISETP.NE.AND UP1, UPT, UR6, URZ, UPT ;  /* 0x000000ff0600728c */ /* 0x000fc6000bf25270 */
[----:B------:R-:W-:Y:S08]  /*0740*/  BRA.U !UP0, `(.L_x_3) ;  /* 0x0000000108bc7547 */ /* 0x000ff0000b800000 */
[----:B------:R-:W0:Y:S01]  /*0750*/  LDC R5, c[0x0][0x3a4] ;  /* 0x0000e900ff057b82 */ /* 0x000e220000000800 */
[----:B------:R-:W-:Y:S02]  /*0760*/  LOP3.LUT R4, RZ, R2, RZ, 0x33, !PT ;  /* 0x00000002ff047212 */ /* 0x000fe400078e33ff */
[C---:B--2---:R-:W-:Y:S02]  /*0770*/  IADD3 R18, PT, PT, -R2.reuse, UR7, RZ ;  /* 0x0000000702127c10 */ /* 0x044fe4000fffe1ff */
[----:B------:R-:W-:Y:S01]  /*0780*/  IADD3 R6, PT, PT, R2, 0x3, RZ ;  /* 0x0000000302067810 */ /* 0x000fe20007ffe0ff */
[----:B------:R-:W-:Y:S01]  /*0790*/  VIADD R20, R4, UR7 ;  /* 0x0000000704147c36 */ /* 0x000fe20008000000 */
[----:B------:R-:W-:Y:S02]  /*07a0*/  IADD3 R4, PT, PT, R2, 0x2, RZ ;  /* 0x0000000202047810 */ /* 0x000fe40007ffe0ff */
[----:B------:R-:W-:Y:S02]  /*07b0*/  IADD3 R13, PT, PT, -R6, UR7, RZ ;  /* 0x00000007060d7c10 */ /* 0x000fe4000fffe1ff */
[----:B------:R-:W-:-:S02]  /*07c0*/  IADD3 R16, PT, PT, -R4, UR7, RZ ;  /* 0x0000000704107c10 */ /* 0x000fc4000fffe1ff */
[-C--:B0-----:R-:W-:Y:S02]  /*07d0*/  ISETP.GE.AND P0, PT, R18, R5.reuse, PT ;  /* 0x000000051200720c */ /* 0x081fe40003f06270 */
[-C--:B------:R-:W-:Y:S02]  /*07e0*/  ISETP.GE.AND P1, PT, R20, R5.reuse, PT ;  /* 0x000000051400720c */ /* 0x080fe40003f26270 */
[C---:B------:R-:W-:Y:S02]  /*07f0*/  ISETP.GT.U32.OR P0, PT, R2.reuse, UR7, P0 ;  /* 0x0000000702007c0c */ /* 0x040fe40008704470 */
[----:B------:R-:W-:Y:S02]  /*0800*/  ISETP.GE.U32.OR P1, PT, R2, UR7, P1 ;  /* 0x0000000702007c0c */ /* 0x000fe40008f26470 */
[-C--:B------:R-:W-:Y:S02]  /*0810*/  ISETP.GE.AND P2, PT, R16, R5.reuse, PT ;  /* 0x000000051000720c */ /* 0x080fe40003f46270 */
[----:B------:R-:W-:-:S02]  /*0820*/  ISETP.GE.AND P3, PT, R13, R5, PT ;  /* 0x000000050d00720c */ /* 0x000fc40003f66270 */
[----:B------:R-:W-:Y:S02]  /*0830*/  ISETP.GT.U32.OR P2, PT, R4, UR7, P2 ;  /* 0x0000000704007c0c */ /* 0x000fe40009744470 */
[----:B------:R-:W-:Y:S02]  /*0840*/  ISETP.GT.U32.OR P3, PT, R6, UR7, P3 ;  /* 0x0000000706007c0c */ /* 0x000fe40009f64470 */
[----:B------:R-:W0:Y:S08]  /*0850*/  LDC.64 R6, c[0x0][0x388] ;  /* 0x0000e200ff067b82 */ /* 0x000e300000000a00 */
[----:B------:R-:W1:Y:S08]  /*0860*/  @!P0 LDC R17, c[0x0][0x3a0] ;  /* 0x0000e800ff118b82 */ /* 0x000e700000000800 */
[----:B------:R-:W2:Y:S08]  /*0870*/  @!P1 LDC R19, c[0x0][0x3a0] ;  /* 0x0000e800ff139b82 */ /* 0x000eb00000000800 */
[----:B------:R-:W3:Y:S01]  /*0880*/  @!P0 LDC.64 R14, c[0x0][0x390] ;  /* 0x0000e400ff0e8b82 */ /* 0x000ee20000000a00 */
[----:B0-----:R-:W-:-:S07]  /*0890*/  IMAD.WIDE.U32 R6, R2, 0x4, R6 ;  /* 0x0000000402067825 */ /* 0x001fce00078e0006 */
[----:B------:R-:W0:Y:S01]  /*08a0*/  @!P1 LDC.64 R10, c[0x0][0x390] ;  /* 0x0000e400ff0a9b82 */ /* 0x000e220000000a00 */
[----:B-1----:R-:W-:-:S07]  /*08b0*/  @!P0 IMAD R17, R18, R17, R3 ;  /* 0x0000001112118224 */ /* 0x002fce00078e0203 */
[----:B------:R-:W1:Y:S01]  /*08c0*/  @!P2 LDC R21, c[0x0][0x3a0] ;  /* 0x0000e800ff15ab82 */ /* 0x000e620000000800 */
[----:B--2---:R-:W-:-:S07]  /*08d0*/  @!P1 IMAD R19, R20, R19, R3 ;  /* 0x0000001314139224 */ /* 0x004fce00078e0203 */
[----:B------:R-:W2:Y:S01]  /*08e0*/  @!P2 LDC.64 R8, c[0x0][0x390] ;  /* 0x0000e400ff08ab82 */ /* 0x000ea20000000a00 */
[----:B---3--:R-:W-:Y:S02]  /*08f0*/  @!P0 IMAD.WIDE R14, R17, 0x4, R14 ;  /* 0x00000004110e8825 */ /* 0x008fe400078e020e */
[----:B------:R-:W3:Y:S04]  /*0900*/  @!P0 LDG.E R17, desc[UR8][R6.64] ;  /* 0x0000000806118981 */ /* 0x000ee8000c1e1900 */
[----:B------:R-:W3:Y:S01]  /*0910*/  @!P0 LDG.E R14, desc[UR8][R14.64] ;  /* 0x000000080e0e8981 */ /* 0x000ee2000c1e1900 */
[----:B------:R-:W4:Y:S01]  /*0920*/  @!P3 LDC R12, c[0x0][0x3a0] ;  /* 0x0000e800ff0cbb82 */ /* 0x000f220000000800 */
[----:B0-----:R-:W-:-:S06]  /*0930*/  @!P1 IMAD.WIDE R10, R19, 0x4, R10 ;  /* 0x00000004130a9825 */ /* 0x001fcc00078e020a */
[----:B------:R-:W5:Y:S01]  /*0940*/  @!P1 LDG.E R10, desc[UR8][R10.64] ;  /* 0x000000080a0a9981 */ /* 0x000f62000c1e1900 */
[----:B------:R-:W0:Y:S01]  /*0950*/  @!P3 LDC.64 R4, c[0x0][0x390] ;  /* 0x0000e400ff04bb82 */ /* 0x000e220000000a00 */
[----:B-1----:R-:W-:Y:S02]  /*0960*/  @!P2 IMAD R19, R16, R21, R3 ;  /* 0x000000151013a224 */ /* 0x002fe400078e0203 */
[----:B------:R-:W5:Y:S02]  /*0970*/  @!P3 LDG.E R21, desc[UR8][R6.64+0xc] ;  /* 0x00000c080615b981 */ /* 0x000f64000c1e1900 */
[----:B--2---:R-:W-:-:S06]  /*0980*/  @!P2 IMAD.WIDE R8, R19, 0x4, R8 ;  /* 0x000000041308a825 */ /* 0x004fcc00078e0208 */
[----:B------:R-:W2:Y:S01]  /*0990*/  @!P2 LDG.E R8, desc[UR8][R8.64] ;  /* 0x000000080808a981 */ /* 0x000ea2000c1e1900 */
[----:B----4-:R-:W-:-:S03]  /*09a0*/  @!P3 IMAD R19, R13, R12, R3 ;  /* 0x0000000c0d13b224 */ /* 0x010fc600078e0203 */
[----:B------:R-:W5:Y:S01]  /*09b0*/  @!P1 LDG.E R13, desc[UR8][R6.64+0x4] ;  /* 0x00000408060d9981 */ /* 0x000f62000c1e1900 */
[----:B0-----:R-:W-:-:S03]  /*09c0*/  @!P3 IMAD.WIDE R4, R19, 0x4, R4 ;  /* 0x000000041304b825 */ /* 0x001fc600078e0204 */
[----:B------:R-:W2:Y:S04]  /*09d0*/  @!P2 LDG.E R19, desc[UR8][R6.64+0x8] ;  /* 0x000008080613a981 */ /* 0x000ea8000c1e1900 */
[----:B------:R-:W4:Y:S01]  /*09e0*/  @!P3 LDG.E R4, desc[UR8][R4.64] ;  /* 0x000000080404b981 */ /* 0x000f22000c1e1900 */
[----:B------:R-:W-:Y:S02]  /*09f0*/  VIADD R2, R2, 0x4 ;  /* 0x0000000402027836 */ /* 0x000fe40000000000 */
[----:B---3--:R-:W-:-:S04]  /*0a00*/  @!P0 IMAD R0, R17, R14, R0 ;  /* 0x0000000e11008224 */ /* 0x008fc800078e0200 */
[----:B-----5:R-:W-:-:S04]  /*0a10*/  @!P1 IMAD R0, R13, R10, R0 ;  /* 0x0000000a0d009224 */ /* 0x020fc800078e0200 */
[----:B--2---:R-:W-:-:S04]  /*0a20*/  @!P2 IMAD R0, R19, R8, R0 ;  /* 0x000000081300a224 */ /* 0x004fc800078e0200 */
[----:B----4-:R-:W-:-:S07]  /*0a30*/  @!P3 IMAD R0, R21, R4, R0 ;  /* 0x000000041500b224 */ /* 0x010fce00078e0200 */
.L_x_3:
[----:B------:R-:W-:Y:S05]  /*0a40*/  BRA.U !UP1, `(.L_x_0) ;  /* 0x0000000109ac7547 */ /* 0x000fea000b800000 */
[----:B------:R-:W-:Y:S02]  /*0a50*/  UISETP.NE.AND UP0, UPT, UR6, 0x1, UPT ;  /* 0x000000010600788c */ /* 0x000fe4000bf05270 */
[----:B------:R-:W-:-:S04]  /*0a60*/  ULOP3.LUT UR4, UR4, 0x1, URZ, 0xc0, !UPT ;  /* 0x0000000104047892 */ /* 0x000fc8000f8ec0ff */
[----:B------:R-:W-:-:S03]  /*0a70*/  UISETP.NE.U32.AND UP1, UPT, UR4, 0x1, UPT ;  /* 0x000000010400788c */ /* 0x000fc6000bf25070 */
[----:B------:R-:W-:Y:S08]  /*0a80*/  BRA.U !UP0, `(.L_x_4) ;  /* 0x0000000108647547 */ /* 0x000ff0000b800000 */
[----:B------:R-:W0:Y:S01]  /*0a90*/  LDC R5, c[0x0][0x3a4] ;  /* 0x0000e900ff057b82 */ /* 0x000e220000000800 */
[----:B------:R-:W-:Y:S02]  /*0aa0*/  LOP3.LUT R4, RZ, R2, RZ, 0x33, !PT ;  /* 0x00000002ff047212 */ /* 0x000fe400078e33ff */
[----:B--2---:R-:W-:Y:S02]  /*0ab0*/  IADD3 R8, PT, PT, -R2, UR7, RZ ;  /* 0x0000000702087c10 */ /* 0x004fe4000fffe1ff */
[----:B------:R-:W-:Y:S02]  /*0ac0*/  IADD3 R12, PT, PT, R4, UR7, RZ ;  /* 0x00000007040c7c10 */ /* 0x000fe4000fffe0ff */
[-C--:B0-----:R-:W-:Y:S02]  /*0ad0*/  ISETP.GE.AND P0, PT, R8, R5.reuse, PT ;  /* 0x000000050800720c */ /* 0x081fe40003f06270 */
[----:B------:R-:W-:Y:S02]  /*0ae0*/  ISETP.GE.AND P1, PT, R12, R5, PT ;  /* 0x000000050c00720c */ /* 0x000fe40003f26270 */
[C---:B------:R-:W-:Y:S01]  /*0af0*/  ISETP.GT.U32.OR P0, PT, R2.reuse, UR7, P0 ;  /* 0x0000000702007c0c */ /* 0x040fe20008704470 */
[----:B------:R-:W0:Y:S01]  /*0b00*/  LDC.64 R4, c[0x0][0x388] ;  /* 0x0000e200ff047b82 */ /* 0x000e220000000a00 */
[----:B------:R-:W-:-:S11]  /*0b10*/  ISETP.GE.U32.OR P1, PT, R2, UR7, P1 ;  /* 0x0000000702007c0c */ /* 0x000fd60008f26470 */
[----:B------:R-:W1:Y:S08]  /*0b20*/  @!P0 LDC R13, c[0x0][0x3a0] ;  /* 0x0000e800ff0d8b82 */ /* 0x000e700000000800 */
[----:B------:R-:W2:Y:S08]  /*0b30*/  @!P1 LDC R15, c[0x0][0x3a0] ;  /* 0x0000e800ff0f9b82 */ /* 0x000eb00000000800 */
[----:B------:R-:W3:Y:S08]  /*0b40*/  @!P0 LDC.64 R6, c[0x0][0x390] ;  /* 0x0000e400ff068b82 */ /* 0x000ef00000000a00 */
[----:B------:R-:W4:Y:S01]  /*0b50*/  @!P1 LDC.64 R10, c[0x0][0x390] ;  /* 0x0000e400ff0a9b82 */ /* 0x000f220000000a00 */
[----:B-1----:R-:W-:-:S02]  /*0b60*/  @!P0 IMAD R13, R8, R13, R3 ;  /* 0x0000000d080d8224 */ /* 0x002fc400078e0203 */
[----:B0-----:R-:W-:-:S04]  /*0b70*/  IMAD.WIDE.U32 R8, R2, 0x4, R4 ;  /* 0x0000000402087825 */ /* 0x001fc800078e0004 */
[----:B--2---:R-:W-:Y:S02]  /*0b80*/  @!P1 IMAD R15, R12, R15, R3 ;  /* 0x0000000f0c0f9224 */ /* 0x004fe400078e0203 */
[----:B---3--:R-:W-:Y:S02]  /*0b90*/  @!P0 IMAD.WIDE R4, R13, 0x4, R6 ;  /* 0x000000040d048825 */ /* 0x008fe400078e0206 */
[----:B------:R-:W2:Y:S04]  /*0ba0*/  @!P1 LDG.E R13, desc[UR8][R8.64+0x4] ;  /* 0x00000408080d9981 */ /* 0x000ea8000c1e1900 */
[----:B------:R-:W3:Y:S01]  /*0bb0*/  @!P0 LDG.E R4, desc[UR8][R4.64] ;  /* 0x0000000804048981 */ /* 0x000ee2000c1e1900 */
[----:B----4-:R-:W-:-:S03]  /*0bc0*/  @!P1 IMAD.WIDE R6, R15, 0x4, R10 ;  /* 0x000000040f069825 */ /* 0x010fc600078e020a */
[----:B------:R-:W3:Y:S04]  /*0bd0*/  @!P0 LDG.E R11, desc[UR8][R8.64] ;  /* 0x00000008080b8981 */ /* 0x000ee8000c1e1900 */
[----:B------:R-:W2:Y:S01]  /*0be0*/  @!P1 LDG.E R6, desc[UR8][R6.64] ;  /* 0x0000000806069981 */ /* 0x000ea2000c1e1900 */
[----:B------:R-:W-:Y:S01]  /*0bf0*/  IADD3 R2, PT, PT, R2, 0x2, RZ ;  /* 0x0000000202027810 */ /* 0x000fe20007ffe0ff */
[----:B---3--:R-:W-:-:S04]  /*0c00*/  @!P0 IMAD R0, R11, R4, R0 ;  /* 0x000000040b008224 */ /* 0x008fc800078e0200 */
[----:B--2---:R-:W-:-:S07]  /*0c10*/  @!P1 IMAD R0, R13, R6, R0 ;  /* 0x000000060d009224 */ /* 0x004fce00078e0200 */
.L_x_4:
[----:B------:R-:W-:Y:S05]  /*0c20*/  BRA.U UP1, `(.L_x_0) ;  /* 0x0000000101347547 */ /* 0x000fea000b800000 */
[----:B------:R-:W0:Y:S01]  /*0c30*/  LDC.64 R6, c[0x0][0x3a0] ;  /* 0x0000e800ff067b82 */ /* 0x000e220000000a00 */
[----:B--2---:R-:W-:-:S04]  /*0c40*/  IADD3 R4, PT, PT, -R2, UR7, RZ ;  /* 0x0000000702047c10 */ /* 0x004fc8000fffe1ff */
[C---:B0-----:R-:W-:Y:S01]  /*0c50*/  ISETP.GE.AND P0, PT, R4.reuse, R7, PT ;  /* 0x000000070400720c */ /* 0x041fe20003f06270 */
[----:B-1----:R-:W-:-:S03]  /*0c60*/  IMAD R9, R4, R6, R3 ;  /* 0x0000000604097224 */ /* 0x002fc600078e0203 */
[----:B------:R-:W-:-:S13]  /*0c70*/  ISETP.GT.U32.OR P0, PT, R2, UR7, P0 ;  /* 0x0000000702007c0c */ /* 0x000fda0008704470 */
[----:B------:R-:W-:Y:S05]  /*0c80*/  @P0 BRA `(.L_x_0) ;  /* 0x00000000001c0947 */ /* 0x000fea0003800000 */
[----:B------:R-:W0:Y:S08]  /*0c90*/  LDC.64 R4, c[0x0][0x388] ;  /* 0x0000e200ff047b82 */ /* 0x000e300000000a00 */
[----:B------:R-:W1:Y:S01]  /*0ca0*/  LDC.64 R6, c[0x0][0x390] ;  /* 0x0000e400ff067b82 */ /* 0x000e620000000a00 */
[----:B0-----:R-:W-:-:S06]  /*0cb0*/  IMAD.WIDE.U32 R4, R2, 0x4, R4 ;  /* 0x0000000402047825 */ /* 0x001fcc00078e0004 */
[----:B------:R-:W2:Y:S01]  /*0cc0*/  LDG.E R5, desc[UR8][R4.64] ;  /* 0x0000000804057981 */ /* 0x000ea2000c1e1900 */
[----:B-1----:R-:W-:-:S06]  /*0cd0*/  IMAD.WIDE R6, R9, 0x4, R6 ;  /* 0x0000000409067825 */ /* 0x002fcc00078e0206 */
[----:B------:R-:W2:Y:S02]  /*0ce0*/  LDG.E R6, desc[UR8][R6.64] ;  /* 0x0000000806067981 */ /* 0x000ea4000c1e1900 */
[----:B--2---:R-:W-:-:S07]  /*0cf0*/  IMAD R0, R5, R6, R0 ;  /* 0x0000000605007224 */ /* 0x004fce00078e0200 */
.L_x_0:
[----:B------:R-:W1:Y:S08]  /*0d00*/  LDC R2, c[0x0][0x360] ;  /* 0x0000d800ff027b82 */ /* 0x000e700000000800 */
[----:B------:R-:W0:Y:S01]  /*0d10*/  LDC.64 R4, c[0x0][0x380] ;  /* 0x0000e000ff047b82 */ /* 0x000e220000000a00 */
[----:B-12---:R-:W-:-:S04]  /*0d20*/  IMAD R3, R2, UR7, R3 ;  /* 0x0000000702037c24 */ /* 0x006fc8000f8e0203 */
[----:B0-----:R-:W-:-:S05]  /*0d30*/  IMAD.WIDE R2, R3, 0x4, R4 ;  /* 0x0000000403027825 */ /* 0x001fca00078e0204 */
[----:B------:R-:W-:Y:S01]  /*0d40*/  STG.E desc[UR8][R2.64], R0 ;  /* 0x0000000002007986 */ /* 0x000fe2000c101908 */
[----:B------:R-:W-:Y:S06]  /*0d50*/  BAR.SYNC.DEFER_BLOCKING 0x0 ;  /* 0x0000000000007b1d */ /* 0x000fec0000010000 */
[----:B------:R-:W-:Y:S05]  /*0d60*/  EXIT ;  /* 0x000000000000794d */ /* 0x000fea0003800000 */
.L_x_5:
[----:B------:R-:W-:-:S00]  /*0d70*/  BRA `(.L_x_5) ;  /* 0xfffffffc00fc7947 */ /* 0x000fc0000383ffff */
[----:B------:R-:W-:-:S00]  /*0d80*/  NOP ;  /* 0x0000000000007918 */ /* 0x000fc00000000000 */
[----:B------:R-:W-:-:S00]  /*0d90*/  NOP ;  /* 0x0000000000007918 */ /* 0x000fc00000000000 */
[----:B------:R-:W-:-:S00]  /*0da0*/  NOP ;  /* 0x0000000000007918 */ /* 0x000fc00000000000 */
[----:B------:R-:W-:-:S00]  /*0db0*/  NOP ;  /* 0x0000000000007918 */ /* 0x000fc00000000000 */
[----:B------:R-:W-:-:S00]  /*0dc0*/  NOP ;  /* 0x0000000000007918 */ /* 0x000fc00000000000 */
[----:B------:R-:W-:-:S00]  /*0dd0*/  NOP ;  /* 0x0000000000007918 */ /* 0x000fc00000000000 */
[----:B------:R-:W-:-:S00]  /*0de0*/  NOP ;  /* 0x0000000000007918 */ /* 0x000fc00000000000 */
[----:B------:R-:W-:-:S00]  /*0df0*/  NOP ;  /* 0x0000000000007918 */ /* 0x000fc00000000000 */
.L_x_13:


//--------------------- .text._Z19horizontal_convolvePiS_S_iiii --------------------------
	.section	.text._Z19horizontal_convolvePiS_S_iiii,"ax",@progbits
	.align	128
        .global         _Z19horizontal_convolvePiS_S_iiii
        .type           _Z19horizontal_convolvePiS_S_iiii,@function
        .size           _Z19horizontal_convolvePiS_S_iiii,(.L_x_14 - _Z19horizontal_convolvePiS_S_iiii)
        .other          _Z19horizontal_convolvePiS_S_iiii,@"STO_CUDA_ENTRY STV_DEFAULT"
_Z19horizontal_convolvePiS_S_iiii:
.text._Z19horizontal_convolvePiS_S_iiii:
[----:B------:R-:W-:Y:S01]  /*0000*/  LDC R1, c[0x0][0x37c] ;  /* 0x0000df00ff017b82 */ /* 0x000fe20000000800 */
[----:B------:R-:W0:Y:S01]  /*0010*/  LDCU UR7, c[0x0][0x3a0] ;  /* 0x00007400ff0777ac */ /* 0x000e220008000800 */
[----:B------:R-:W1:Y:S06]  /*0020*/  S2R R2, SR_TID.X ;  /* 0x0000000000027919 */ /* 0x000e6c0000002100 */
[----:B------:R-:W2:Y:S01]  /*0030*/  S2UR UR6, SR_CTAID.X ;  /* 0x00000000000679c3 */ /* 0x000ea20000002500 */
[----:B------:R-:W-:Y:S01]  /*0040*/  IMAD.MOV.U32 R0, RZ, RZ, RZ ;  /* 0x000000ffff007224 */ /* 0x000fe200078e00ff */
[----:B------:R-:W3:Y:S01]  /*0050*/  LDCU.64 UR4, c[0x0][0x358] ;  /* 0x00006b00ff0477ac */ /* 0x000ee20008000a00 */
[----:B0-----:R-:W-:-:S05]  /*0060*/  IMAD.U32 R3, RZ, RZ, UR7 ;  /* 0x00000007ff037e24 */ /* 0x001fca000f8e00ff */
[----:B------:R-:W-:-:S13]  /*0070*/  ISETP.GE.AND P0, PT, R3, 0x1, PT ;  /* 0x000000010300780c */ /* 0x000fda0003f06270 */
[----:B-123--:R-:W-:Y:S05]  /*0080*/  @!P0 BRA `(.L_x_6) ;  /* 0x00000008005c8947 */ /* 0x00efea0003800000 */
[----:B------:R-:W0:Y:S01]  /*0090*/  LDC R7, c[0x0][0x398] ;  /* 0x0000e600ff077b82 */ /* 0x000e220000000800 */
[C---:B------:R-:W-:Y:S01]  /*00a0*/  ISETP.GE.U32.AND P0, PT, R3.reuse, 0x8, PT ;  /* 0x000000080300780c */ /* 0x040fe20003f06070 */
[----:B------:R-:W-:Y:S01]  /*00b0*/  HFMA2 R0, -RZ, RZ, 0, 0 ;  /* 0x00000000ff007431 */ /* 0x000fe200000001ff */
[----:B------:R-:W-:Y:S01]  /*00c0*/  LOP3.LUT R18, R3, 0x7, RZ, 0xc0, !PT ;  /* 0x0000000703127812 */ /* 0x000fe200078ec0ff */
[----:B------:R-:W-:-:S03]  /*00d0*/  IMAD.MOV.U32 R5, RZ, RZ, RZ ;  /* 0x000000ffff057224 */ /* 0x000fc600078e00ff */
[----:B------:R-:W-:Y:S01]  /*00e0*/  ISETP.NE.AND P6, PT, R18, RZ, PT ;  /* 0x000000ff1200720c */ /* 0x000fe20003fc5270 */
[----:B0-----:R-:W-:-:S06]  /*00f0*/  IMAD R4, R7, UR6, R2 ;  /* 0x0000000607047c24 */ /* 0x001fcc000f8e0202 */
[----:B------:R-:W-:Y:S06]  /*0100*/  @!P0 BRA `(.L_x_7) ;  /* 0x00000004000c8947 */ /* 0x000fec0003800000 */
[----:B------:R-:W-:Y:S01]  /*0110*/  LOP3.LUT R5, R3, 0x7ffffff8, RZ, 0xc0, !PT ;  /* 0x7ffffff803057812 */ /* 0x000fe200078ec0ff */
[----:B------:R-:W-:Y:S02]  /*0120*/  IMAD.MOV.U32 R11, RZ, RZ, RZ ;  /* 0x000000ffff0b7224 */ /* 0x000fe400078e00ff */
[----:B------:R-:W-:-:S07]  /*0130*/  IMAD.MOV.U32 R0, RZ, RZ, RZ ;  /* 0x000000ffff007224 */ /* 0x000fce00078e00ff */
.L_x_8:
[----:B------:R-:W0:Y:S01]  /*0140*/  LDC R3, c[0x0][0x3a0] ;  /* 0x0000e800ff037b82 */ /* 0x000e220000000800 */
[----:B------:R-:W-:Y:S01]  /*0150*/  IMAD.IADD R10, R2, 0x1, -R11 ;  /* 0x00000001020a7824 */ /* 0x000fe200078e0a0b */
[----:B------:R-:W-:-:S04]  /*0160*/  LOP3.LUT R13, RZ, R11, RZ, 0x33, !PT ;  /* 0x0000000bff0d7212 */ /* 0x000fc800078e33ff */
[----:B------:R-:W-:Y:S01]  /*0170*/  IADD3 R12, PT, PT, R13, R2, RZ ;  /* 0x000000020d0c7210 */ /* 0x000fe20007ffe0ff */
[----:B------:R-:W-:Y:S01]  /*0180*/  IMAD.IADD R13, R4, 0x1, -R11 ;  /* 0x00000001040d7824 */ /* 0x000fe200078e0a0b */
[----:B------:R-:W1:Y:S08]  /*0190*/  LDC.64 R6, c[0x0][0x388] ;  /* 0x0000e200ff067b82 */ /* 0x000e700000000a00 */
[----:B------:R-:W2:Y:S01]  /*01a0*/  LDC.64 R8, c[0x0][0x390] ;  /* 0x0000e400ff087b82 */ /* 0x000ea20000000a00 */
[----:B0-----:R-:W-:-:S02]  /*01b0*/  ISETP.GE.AND P0, PT, R10, R3, PT ;  /* 0x000000030a00720c */ /* 0x001fc40003f06270 */
[----:B------:R-:W-:Y:S02]  /*01c0*/  ISETP.GE.AND P4, PT, R12, R3, PT ;  /* 0x000000030c00720c */ /* 0x000fe40003f86270 */
[CC--:B------:R-:W-:Y:S02]  /*01d0*/  ISETP.LT.U32.OR P0, PT, R2.reuse, R11.reuse, P0 ;  /* 0x0000000b0200720c */ /* 0x0c0fe40000701470 */
[----:B------:R-:W-:Y:S01]  /*01e0*/  ISETP.LE.U32.OR P4, PT, R2, R11, P4 ;  /* 0x0000000b0200720c */ /* 0x000fe20002783470 */
[----:B-1----:R-:W-:-:S04]  /*01f0*/  IMAD.WIDE R6, R13, 0x4, R6 ;  /* 0x000000040d067825 */ /* 0x002fc800078e0206 */
[----:B--2---:R-:W-:-:S06]  /*0200*/  IMAD.WIDE.U32 R8, R11, 0x4, R8 ;  /* 0x000000040b087825 */ /* 0x004fcc00078e0008 */
[----:B------:R-:W2:Y:S04]  /*0210*/  @!P0 LDG.E R10, desc[UR4][R6.64] ;  /* 0x00000004060a8981 */ /* 0x000ea8000c1e1900 */
[----:B------:R-:W2:Y:S04]  /*0220*/  @!P0 LDG.E R13, desc[UR4][R8.64] ;  /* 0x00000004080d8981 */ /* 0x000ea8000c1e1900 */
[----:B------:R-:W3:Y:S04]  /*0230*/  @!P4 LDG.E R12, desc[UR4][R6.64+-0x4] ;  /* 0xfffffc04060cc981 */ /* 0x000ee8000c1e1900 */
[----:B------:R-:W3:Y:S01]  /*0240*/  @!P4 LDG.E R15, desc[UR4][R8.64+0x4] ;  /* 0x00000404080fc981 */ /* 0x000ee2000c1e1900 */
[----:B------:R-:W-:-:S02]  /*0250*/  VIADD R17, R11, 0x2 ;  /* 0x000000020b117836 */ /* 0x000fc40000000000 */
[C---:B------:R-:W-:Y:S02]  /*0260*/  VIADD R19, R11.reuse, 0x3 ;  /* 0x000000030b137836 */ /* 0x040fe40000000000 */
[----:B------:R-:W-:Y:S01]  /*0270*/  VIADD R21, R11, 0x4 ;  /* 0x000000040b157836 */ /* 0x000fe20000000000 */
[-C--:B------:R-:W-:Y:S01]  /*0280*/  IADD3 R14, PT, PT, -R17, R2.reuse, RZ ;  /* 0x00000002110e7210 */ /* 0x080fe20007ffe1ff */
[----:B------:R-:W-:Y:S02]  /*0290*/  IMAD.IADD R16, R2, 0x1, -R19 ;  /* 0x0000000102107824 */ /* 0x000fe400078e0a13 */
[----:B------:R-:W-:Y:S01]  /*02a0*/  VIADD R23, R11, 0x5 ;  /* 0x000000050b177836 */ /* 0x000fe20000000000 */
[-C--:B------:R-:W-:Y:S02]  /*02b0*/  ISETP.GE.AND P1, PT, R14, R3.reuse, PT ;  /* 0x000000030e00720c */ /* 0x080fe40003f26270 */
[----:B------:R-:W-:Y:S01]  /*02c0*/  ISETP.GE.AND P3, PT, R16, R3, PT ;  /* 0x000000031000720c */ /* 0x000fe20003f66270 */
[----:B------:R-:W-:Y:S01]  /*02d0*/  IMAD.IADD R16, R2, 0x1, -R23 ;  /* 0x0000000102107824 */ /* 0x000fe200078e0a17 */
[----:B------:R-:W-:-:S02]  /*02e0*/  IADD3 R14, PT, PT, -R21, R2, RZ ;  /* 0x00000002150e7210 */ /* 0x000fc40007ffe1ff */
[----:B------:R-:W-:Y:S01]  /*02f0*/  ISETP.LT.U32.OR P1, PT, R2, R17, P1 ;  /* 0x000000110200720c */ /* 0x000fe20000f21470 */
[C---:B------:R-:W-:Y:S01]  /*0300*/  VIADD R17, R11.reuse, 0x6 ;  /* 0x000000060b117836 */ /* 0x040fe20000000000 */
[----:B------:R-:W-:Y:S02]  /*0310*/  ISETP.GE.AND P2, PT, R14, R3, PT ;  /* 0x000000030e00720c */ /* 0x000fe40003f46270 */
[C---:B------:R-:W-:Y:S01]  /*0320*/  ISETP.LT.U32.OR P3, PT, R2.reuse, R19, P3 ;  /* 0x000000130200720c */ /* 0x040fe20001f61470 */
[----:B------:R-:W-:Y:S01]  /*0330*/  IMAD.IADD R14, R2, 0x1, -R17 ;  /* 0x00000001020e7824 */ /* 0x000fe200078e0a11 */
[----:B------:R-:W-:Y:S02]  /*0340*/  IADD3 R19, PT, PT, R11, 0x7, RZ ;  /* 0x000000070b137810 */ /* 0x000fe40007ffe0ff */
[----:B------:R-:W-:Y:S02]  /*0350*/  ISETP.GE.AND P5, PT, R16, R3, PT ;  /* 0x000000031000720c */ /* 0x000fe40003fa6270 */
[----:B------:R-:W-:-:S02]  /*0360*/  ISETP.LT.U32.OR P2, PT, R2, R21, P2 ;  /* 0x000000150200720c */ /* 0x000fc40001741470 */
[----:B------:R-:W-:-:S13]  /*0370*/  ISETP.LT.U32.OR P5, PT, R2, R23, P5 ;  /* 0x000000170200720c */ /* 0x000fda0002fa1470 */
[----:B------:R-:W4:Y:S01]  /*0380*/  @!P5 LDG.E R16, desc[UR4][R6.64+-0x14] ;  /* 0xffffec040610d981 */ /* 0x000f22000c1e1900 */
[----:B--2---:R-:W-:Y:S01]  /*0390*/  @!P0 IMAD R0, R13, R10, R0 ;  /* 0x0000000a0d008224 */ /* 0x004fe200078e0200 */
[-C--:B------:R-:W-:Y:S01]  /*03a0*/  ISETP.GE.AND P0, PT, R14, R3.reuse, PT ;  /* 0x000000030e00720c */ /* 0x080fe20003f06270 */
[----:B------:R-:W-:Y:S01]  /*03b0*/  IMAD.IADD R14, R2, 0x1, -R19 ;  /* 0x00000001020e7824 */ /* 0x000fe200078e0a13 */
[----:B------:R-:W2:Y:S04]  /*03c0*/  @!P1 LDG.E R10, desc[UR4][R6.64+-0x8] ;  /* 0xfffff804060a9981 */ /* 0x000ea8000c1e1900 */
[----:B------:R-:W2:Y:S01]  /*03d0*/  @!P1 LDG.E R13, desc[UR4][R8.64+0x8] ;  /* 0x00000804080d9981 */ /* 0x000ea2000c1e1900 */
[----:B---3--:R-:W-:Y:S01]  /*03e0*/  @!P4 IMAD R0, R15, R12, R0 ;  /* 0x0000000c0f00c224 */ /* 0x008fe200078e0200 */
[----:B------:R-:W-:-:S02]  /*03f0*/  ISETP.GE.AND P4, PT, R14, R3, PT ;  /* 0x000000030e00720c */ /* 0x000fc40003f86270 */
[C---:B------:R-:W-:Y:S01]  /*0400*/  ISETP.LT.U32.OR P0, PT, R2.reuse, R17, P0 ;  /* 0x000000110200720c */ /* 0x040fe20000701470 */
[----:B------:R-:W3:Y:S01]  /*0410*/  @!P3 LDG.E R12, desc[UR4][R6.64+-0xc] ;  /* 0xfffff404060cb981 */ /* 0x000ee2000c1e1900 */
[----:B------:R-:W-:-:S03]  /*0420*/  ISETP.LT.U32.OR P4, PT, R2, R19, P4 ;  /* 0x000000130200720c */ /* 0x000fc60002781470 */
[----:B------:R-:W3:Y:S04]  /*0430*/  @!P3 LDG.E R15, desc[UR4][R8.64+0xc] ;  /* 0x00000c04080fb981 */ /* 0x000ee8000c1e1900 */
[----:B------:R-:W5:Y:S04]  /*0440*/  @!P2 LDG.E R14, desc[UR4][R6.64+-0x10] ;  /* 0xfffff004060ea981 */ /* 0x000f68000c1e1900 */
[----:B------:R-:W5:Y:S04]  /*0450*/  @!P2 LDG.E R17, desc[UR4][R8.64+0x10] ;  /* 0x000010040811a981 */ /* 0x000f68000c1e1900 */
[----:B------:R-:W4:Y:S04]  /*0460*/  @!P5 LDG.E R19, desc[UR4][R8.64+0x14] ;  /* 0x000014040813d981 */ /* 0x000f28000c1e1900 */
[----:B------:R-:W4:Y:S04]  /*0470*/  @!P0 LDG.E R20, desc[UR4][R6.64+-0x18] ;  /* 0xffffe80406148981 */ /* 0x000f28000c1e1900 */
[----:B------:R-:W4:Y:S04]  /*0480*/  @!P0 LDG.E R21, desc[UR4][R8.64+0x18] ;  /* 0x0000180408158981 */ /* 0x000f28000c1e1900 */
[----:B------:R-:W4:Y:S04]  /*0490*/  @!P4 LDG.E R22, desc[UR4][R6.64+-0x1c] ;  /* 0xffffe4040616c981 */ /* 0x000f28000c1e1900 */
[----:B------:R-:W4:Y:S01]  /*04a0*/  @!P4 LDG.E R23, desc[UR4][R8.64+0x1c] ;  /* 0x00001c040817c981 */ /* 0x000f22000c1e1900 */
[----:B------:R-:W-:-:S02]  /*04b0*/  VIADD R11, R11, 0x8 ;  /* 0x000000080b0b7836 */ /* 0x000fc40000000000 */
[----:B--2---:R-:W-:-:S03]  /*04c0*/  @!P1 IMAD R0, R13, R10, R0 ;  /* 0x0000000a0d009224 */ /* 0x004fc600078e0200 */
[----:B------:R-:W-:Y:S01]  /*04d0*/  ISETP.NE.AND P1, PT, R11, R5, PT ;  /* 0x000000050b00720c */ /* 0x000fe20003f25270 */
[----:B---3--:R-:W-:-:S04]  /*04e0*/  @!P3 IMAD R0, R15, R12, R0 ;  /* 0x0000000c0f00b224 */ /* 0x008fc800078e0200 */
[----:B-----5:R-:W-:-:S04]  /*04f0*/  @!P2 IMAD R0, R17, R14, R0 ;  /* 0x0000000e1100a224 */ /* 0x020fc800078e0200 */
[----:B----4-:R-:W-:-:S04]  /*0500*/  @!P5 IMAD R0, R19, R16, R0 ;  /* 0x000000101300d224 */ /* 0x010fc800078e0200 */
[----:B------:R-:W-:-:S04]  /*0510*/  @!P0 IMAD R0, R21, R20, R0 ;  /* 0x0000001415008224 */ /* 0x000fc800078e0200 */
[----:B------:R-:W-:Y:S01]  /*0520*/  @!P4 IMAD R0, R23, R22, R0 ;  /* 0x000000161700c224 */ /* 0x000fe200078e0200 */
[----:B------:R-:W-:Y:S06]  /*0530*/  @P1 BRA `(.L_x_8) ;  /* 0xfffffffc00001947 */ /* 0x000fec000383ffff */
.L_x_7:
[----:B------:R-:W-:Y:S05]  /*0540*/  @!P6 BRA `(.L_x_6) ;  /* 0x00000004002ce947 */ /* 0x000fea0003800000 */
[----:B------:R-:W-:Y:S02]  /*0550*/  ISETP.GE.U32.AND P0, PT, R18, 0x4, PT ;  /* 0x000000041200780c */ /* 0x000fe40003f06070 */
[----:B------:R-:W-:-:S04]  /*0560*/  LOP3.LUT R16, R3, 0x3, RZ, 0xc0, !PT ;  /* 0x0000000303107812 */ /* 0x000fc800078ec0ff */
[----:B------:R-:W-:-:S07]  /*0570*/  ISETP.NE.AND P3, PT, R16, RZ, PT ;  /* 0x000000ff1000720c */ /* 0x000fce0003f65270 */
[----:B------:R-:W-:Y:S06]  /*0580*/  @!P0 BRA `(.L_x_9) ;  /* 0x0000000000848947 */ /* 0x000fec0003800000 */
[----:B------:R-:W0:Y:S01]  /*0590*/  LDC.64 R8, c[0x0][0x388] ;  /* 0x0000e200ff087b82 */ /* 0x000e220000000a00 */
[----:B------:R-:W-:Y:S01]  /*05a0*/  LOP3.LUT R11, RZ, R5, RZ, 0x33, !PT ;  /* 0x00000005ff0b7212 */ /* 0x000fe200078e33ff */
[C---:B------:R-:W-:Y:S01]  /*05b0*/  VIADD R13, R5.reuse, 0x2 ;  /* 0x00000002050d7836 */ /* 0x040fe20000000000 */
[CC--:B------:R-:W-:Y:S01]  /*05c0*/  IADD3 R10, PT, PT, -R5.reuse, R2.reuse, RZ ;  /* 0x00000002050a7210 */ /* 0x0c0fe20007ffe1ff */
[----:B------:R-:W-:Y:S02]  /*05d0*/  VIADD R15, R5, 0x3 ;  /* 0x00000003050f7836 */ /* 0x000fe40000000000 */
[----:B------:R-:W-:Y:S01]  /*05e0*/  IMAD.IADD R12, R11, 0x1, R2 ;  /* 0x000000010b0c7824 */ /* 0x000fe200078e0202 */
[-C--:B------:R-:W-:Y:S01]  /*05f0*/  ISETP.GE.AND P0, PT, R10, R3.reuse, PT ;  /* 0x000000030a00720c */ /* 0x080fe20003f06270 */
[----:B------:R-:W1:Y:S01]  /*0600*/  LDC.64 R6, c[0x0][0x390] ;  /* 0x0000e400ff067b82 */ /* 0x000e620000000a00 */
[----:B------:R-:W-:Y:S02]  /*0610*/  IADD3 R10, PT, PT, -R13, R2, RZ ;  /* 0x000000020d0a7210 */ /* 0x000fe40007ffe1ff */
[----:B------:R-:W-:-:S02]  /*0620*/  ISETP.GE.AND P1, PT, R12, R3, PT ;  /* 0x000000030c00720c */ /* 0x000fc40003f26270 */
[----:B------:R-:W-:Y:S02]  /*0630*/  ISETP.LT.U32.OR P0, PT, R2, R5, P0 ;  /* 0x000000050200720c */ /* 0x000fe40000701470 */
[----:B------:R-:W-:Y:S01]  /*0640*/  ISETP.GE.AND P2, PT, R10, R3, PT ;  /* 0x000000030a00720c */ /* 0x000fe20003f46270 */
[----:B------:R-:W-:Y:S01]  /*0650*/  IMAD.IADD R10, R2, 0x1, -R15 ;  /* 0x00000001020a7824 */ /* 0x000fe200078e0a0f */
[-C--:B------:R-:W-:Y:S02]  /*0660*/  IADD3 R11, PT, PT, R4, -R5.reuse, RZ ;  /* 0x80000005040b7210 */ /* 0x080fe40007ffe0ff */
[----:B------:R-:W-:Y:S02]  /*0670*/  ISETP.LE.U32.OR P1, PT, R2, R5, P1 ;  /* 0x000000050200720c */ /* 0x000fe40000f23470 */
[----:B------:R-:W-:Y:S02]  /*0680*/  ISETP.GE.AND P4, PT, R10, R3, PT ;  /* 0x000000030a00720c */ /* 0x000fe40003f86270 */
[C---:B------:R-:W-:Y:S01]  /*0690*/  ISETP.LT.U32.OR P2, PT, R2.reuse, R13, P2 ;  /* 0x0000000d0200720c */ /* 0x040fe20001741470 */
[----:B0-----:R-:W-:Y:S01]  /*06a0*/  IMAD.WIDE R8, R11, 0x4, R8 ;  /* 0x000000040b087825 */ /* 0x001fe200078e0208 */
[----:B------:R-:W-:-:S04]  /*06b0*/  ISETP.LT.U32.OR P4, PT, R2, R15, P4 ;  /* 0x0000000f0200720c */ /* 0x000fc80002781470 */
[----:B------:R-:W2:Y:S01]  /*06c0*/  @!P0 LDG.E R10, desc[UR4][R8.64] ;  /* 0x00000004080a8981 */ /* 0x000ea2000c1e1900 */
[----:B-1----:R-:W-:-:S03]  /*06d0*/  IMAD.WIDE.U32 R6, R5, 0x4, R6 ;  /* 0x0000000405067825 */ /* 0x002fc600078e0006 */
[----:B------:R-:W3:Y:S04]  /*06e0*/  @!P1 LDG.E R12, desc[UR4][R8.64+-0x4] ;  /* 0xfffffc04080c9981 */ /* 0x000ee8000c1e1900 */
[----:B------:R-:W2:Y:S04]  /*06f0*/  @!P0 LDG.E R11, desc[UR4][R6.64] ;  /* 0x00000004060b8981 */ /* 0x000ea8000c1e1900 */
[----:B------:R-:W3:Y:S04]  /*0700*/  @!P1 LDG.E R13, desc[UR4][R6.64+0x4] ;  /* 0x00000404060d9981 */ /* 0x000ee8000c1e1900 */
[----:B------:R-:W4:Y:S04]  /*0710*/  @!P2 LDG.E R14, desc[UR4][R8.64+-0x8] ;  /* 0xfffff804080ea981 */ /* 0x000f28000c1e1900 */
[----:B------:R-:W4:Y:S04]  /*0720*/  @!P2 LDG.E R15, desc[UR4][R6.64+0x8] ;  /* 0x00000804060fa981 */ /* 0x000f28000c1e1900 */
[----:B------:R-:W5:Y:S04]  /*0730*/  @!P4 LDG.E R18, desc[UR4][R8.64+-0xc] ;  /* 0xfffff4040812c981 */ /* 0x000f68000c1e1900 */
[----:B------:R-:W5:Y:S01]  /*0740*/  @!P4 LDG.E R17, desc[UR4][R6.64+0xc] ;  /* 0x00000c040611c981 */ /* 0x000f62000c1e1900 */
[----:B------:R-:W-:-:S02]  /*0750*/  VIADD R5, R5, 0x4 ;  /* 0x0000000405057836 */ /* 0x000fc40000000000 */
[----:B--2---:R-:W-:-:S04]  /*0760*/  @!P0 IMAD R0, R11, R10, R0 ;  /* 0x0000000a0b008224 */ /* 0x004fc800078e0200 */
[----:B---3--:R-:W-:-:S04]  /*0770*/  @!P1 IMAD R0, R13, R12, R0 ;  /* 0x0000000c0d009224 */ /* 0x008fc800078e0200 */
[----:B----4-:R-:W-:-:S04]  /*0780*/  @!P2 IMAD R0, R15, R14, R0 ;  /* 0x0000000e0f00a224 */ /* 0x010fc800078e0200 */
[----:B-----5:R-:W-:-:S07]  /*0790*/  @!P4 IMAD R0, R17, R18, R0 ;  /* 0x000000121100c224 */ /* 0x020fce00078e0200 */
.L_x_9:
[----:B------:R-:W-:Y:S05]  /*07a0*/  @!P3 BRA `(.L_x_6) ;  /* 0x000000000094b947 */ /* 0x000fea0003800000 */
[----:B------:R-:W-:-:S13]  /*07b0*/  ISETP.NE.AND P0, PT, R16, 0x1, PT ;  /* 0x000000011000780c */ /* 0x000fda0003f05270 */
[----:B------:R-:W-:Y:S05]  /*07c0*/  @!P0 BRA `(.L_x_10) ;  /* 0x00000000004c8947 */ /* 0x000fea0003800000 */
[----:B------:R-:W0:Y:S01]  /*07d0*/  LDC.64 R8, c[0x0][0x388] ;  /* 0x0000e200ff087b82 */ /* 0x000e220000000a00 */
[----:B------:R-:W-:Y:S01]  /*07e0*/  IMAD.IADD R10, R2, 0x1, -R5 ;  /* 0x00000001020a7824 */ /* 0x000fe200078e0a05 */
[----:B------:R-:W-:-:S04]  /*07f0*/  LOP3.LUT R11, RZ, R5, RZ, 0x33, !PT ;  /* 0x00000005ff0b7212 */ /* 0x000fc800078e33ff */
[----:B------:R-:W-:Y:S01]  /*0800*/  IADD3 R12, PT, PT, R11, R2, RZ ;  /* 0x000000020b0c7210 */ /* 0x000fe20007ffe0ff */
[----:B------:R-:W-:Y:S01]  /*0810*/  IMAD.IADD R11, R4, 0x1, -R5 ;  /* 0x00000001040b7824 */ /* 0x000fe200078e0a05 */
[----:B------:R-:W1:Y:S01]  /*0820*/  LDC.64 R6, c[0x0][0x390] ;  /* 0x0000e400ff067b82 */ /* 0x000e620000000a00 */
[-C--:B------:R-:W-:Y:S02]  /*0830*/  ISETP.GE.AND P0, PT, R10, R3.reuse, PT ;  /* 0x000000030a00720c */ /* 0x080fe40003f06270 */
[----:B------:R-:W-:Y:S02]  /*0840*/  ISETP.GE.AND P1, PT, R12, R3, PT ;  /* 0x000000030c00720c */ /* 0x000fe40003f26270 */
[CC--:B------:R-:W-:Y:S02]  /*0850*/  ISETP.LT.U32.OR P0, PT, R2.reuse, R5.reuse, P0 ;  /* 0x000000050200720c */ /* 0x0c0fe40000701470 */
[----:B------:R-:W-:Y:S01]  /*0860*/  ISETP.LE.U32.OR P1, PT, R2, R5, P1 ;  /* 0x000000050200720c */ /* 0x000fe20000f23470 */
[----:B0-----:R-:W-:-:S10]  /*0870*/  IMAD.WIDE R8, R11, 0x4, R8 ;  /* 0x000000040b087825 */ /* 0x001fd400078e0208 */
[----:B------:R-:W2:Y:S01]  /*0880*/  @!P0 LDG.E R10, desc[UR4][R8.64] ;  /* 0x00000004080a8981 */ /* 0x000ea2000c1e1900 */
[----:B-1----:R-:W-:-:S03]  /*0890*/  IMAD.WIDE.U32 R6, R5, 0x4, R6 ;  /* 0x0000000405067825 */ /* 0x002fc600078e0006 */
[----:B------:R-:W3:Y:S04]  /*08a0*/  @!P1 LDG.E R12, desc[UR4][R8.64+-0x4] ;  /* 0xfffffc04080c9981 */ /* 0x000ee8000c1e1900 */
[----:B------:R-:W2:Y:S04]  /*08b0*/  @!P0 LDG.E R11, desc[UR4][R6.64] ;  /* 0x00000004060b8981 */ /* 0x000ea8000c1e1900 */
[----:B------:R-:W3:Y:S01]  /*08c0*/  @!P1 LDG.E R13, desc[UR4][R6.64+0x4] ;  /* 0x00000404060d9981 */ /* 0x000ee2000c1e1900 */
[----:B------:R-:W-:Y:S02]  /*08d0*/  VIADD R5, R5, 0x2 ;  /* 0x0000000205057836 */ /* 0x000fe40000000000 */
[----:B--2---:R-:W-:-:S04]  /*08e0*/  @!P0 IMAD R0, R11, R10, R0 ;  /* 0x0000000a0b008224 */ /* 0x004fc800078e0200 */
[----:B---3--:R-:W-:-:S07]  /*08f0*/  @!P1 IMAD R0, R13, R12, R0 ;  /* 0x0000000c0d009224 */ /* 0x008fce00078e0200 */
.L_x_10:
[----:B------:R-:W-:Y:S01]  /*0900*/  IADD3 R6, PT, PT, R2, -R5, RZ ;  /* 0x8000000502067210 */ /* 0x000fe20007ffe0ff */
[----:B------:R-:W-:Y:S03]  /*0910*/  BSSY.RECONVERGENT B0, `(.L_x_6) ;  /* 0x000000e000007945 */ /* 0x000fe60003800200 */
[----:B------:R-:W-:Y:S02]  /*0920*/  ISETP.GE.AND P0, PT, R6, R3, PT ;  /* 0x000000030600720c */ /* 0x000fe40003f06270 */
[----:B------:R-:W-:Y:S02]  /*0930*/  LOP3.LUT R3, R3, 0x1, RZ, 0xc0, !PT ;  /* 0x0000000103037812 */ /* 0x000fe400078ec0ff */
[----:B------:R-:W-:-:S04]  /*0940*/  ISETP.LT.U32.OR P0, PT, R2, R5, P0 ;  /* 0x000000050200720c */ /* 0x000fc80000701470 */
[----:B------:R-:W-:-:S13]  /*0950*/  ISETP.NE.U32.OR P0, PT, R3, 0x1, P0 ;  /* 0x000000010300780c */ /* 0x000fda0000705470 */
[----:B------:R-:W-:Y:S05]  /*0960*/  @P0 BRA `(.L_x_11) ;  /* 0x0000000000200947 */ /* 0x000fea0003800000 */
[----:B------:R-:W0:Y:S01]  /*0970*/  LDC.64 R6, c[0x0][0x390] ;  /* 0x0000e400ff067b82 */ /* 0x000e220000000a00 */
[----:B------:R-:W-:-:S07]  /*0980*/  IMAD.IADD R3, R4, 0x1, -R5 ;  /* 0x0000000104037824 */ /* 0x000fce00078e0a05 */
[----:B------:R-:W1:Y:S01]  /*0990*/  LDC.64 R8, c[0x0][0x388] ;  /* 0x0000e200ff087b82 */ /* 0x000e620000000a00 */
[----:B0-----:R-:W-:-:S06]  /*09a0*/  IMAD.WIDE.U32 R4, R5, 0x4, R6 ;  /* 0x0000000405047825 */ /* 0x001fcc00078e0006 */
[----:B------:R-:W2:Y:S01]  /*09b0*/  LDG.E R5, desc[UR4][R4.64] ;  /* 0x0000000404057981 */ /* 0x000ea2000c1e1900 */
[----:B-1----:R-:W-:-:S06]  /*09c0*/  IMAD.WIDE R6, R3, 0x4, R8 ;  /* 0x0000000403067825 */ /* 0x002fcc00078e0208 */
[----:B------:R-:W2:Y:S02]  /*09d0*/  LDG.E R6, desc[UR4][R6.64] ;  /* 0x0000000406067981 */ /* 0x000ea4000c1e1900 */
[----:B--2---:R-:W-:-:S07]  /*09e0*/  IMAD R0, R5, R6, R0 ;  /* 0x0000000605007224 */ /* 0x004fce00078e0200 */
.L_x_11:
[----:B------:R-:W-:Y:S05]  /*09f0*/  BSYNC.RECONVERGENT B0 ;  /* 0x0000000000007941 */ /* 0x000fea0003800200 */
.L_x_6:
[----:B------:R-:W0:Y:S08]  /*0a00*/  LDC R3, c[0x0][0x360] ;  /* 0x0000d800ff037b82 */ /* 0x000e300000000800 */
[----:B------:R-:W1:Y:S01]  /*0a10*/  LDC.64 R4, c[0x0][0x380] ;  /* 0x0000e000ff047b82 */ /* 0x000e620000000a00 */
[----:B0-----:R-:W-:-:S04]  /*0a20*/  IMAD R3, R3, UR6, R2 ;  /* 0x0000000603037c24 */ /* 0x001fc8000f8e0202 */
[----:B-1----:R-:W-:-:S05]  /*0a30*/  IMAD.WIDE R2, R3, 0x4, R4 ;  /* 0x0000000403027825 */ /* 0x002fca00078e0204 */
[----:B------:R-:W-:Y:S01]  /*0a40*/  STG.E desc[UR4][R2.64], R0 ;  /* 0x0000000002007986 */ /* 0x000fe2000c101904 */
[----:B------:R-:W-:Y:S06]  /*0a50*/  BAR.SYNC.DEFER_BLOCKING 0x0 ;  /* 0x0000000000007b1d */ /* 0x000fec0000010000 */
[----:B------:R-:W-:Y:S05]  /*0a60*/  EXIT ;  /* 0x000000000000794d */ /* 0x000fea0003800000 */
.L_x_12:
        /* <DEDUP_REMOVED lines=9> */
.L_x_14:


//--------------------- .nv.shared.reserved.0     --------------------------
	.section	.nv.shared.reserved.0,"aw",@nobits
	.weak		__nv_reservedSMEM_offset_0_alias
	.size		__nv_reservedSMEM_offset_0_alias, 0, 64
	.other		__nv_reservedSMEM_offset_0_alias,@"STO_CUDA_RESERVED_SHARED STV_DEFAULT"
__nv_reservedSMEM_offset_0_alias:
	.zero		0
	.zero		64


//--------------------- .nv.constant0._Z17vertical_convolvePiS_S_iiii --------------------------
	.section	.nv.constant0._Z17vertical_convolvePiS_S_iiii,"a",@progbits
	.sectionflags	@""
	.align	4
.nv.constant0._Z17vertical_convolvePiS_S_iiii:
	.zero		936


//--------------------- .nv.constant0._Z19horizontal_convolvePiS_S_iiii --------------------------
	.section	.nv.constant0._Z19horizontal_convolvePiS_S_iiii,"a",@progbits
	.sectionflags	@""
	.align	4
.nv.constant0._Z19horizontal_convolvePiS_S_iiii:
	.zero		936


//--------------------- SYMBOLS --------------------------

	.type		.nv.reservedSmem.offset0,@object
	.size		.nv.reservedSmem.offset0,0x4
